//
// Generated by NVIDIA NVVM Compiler
//
// Compiler Build ID: CL-36424714
// Cuda compilation tools, release 13.0, V13.0.88
// Based on NVVM 20.0.0
//

.version 9.0
.target sm_100
.address_size 64

	// .globl	_Z11kernel_cpmlPfS_ffffifi
.const .align 4 .b8 fdtd_coeff[16] = {0, 32, 153, 63, 85, 85, 163, 61, 205, 204, 28, 60, 110, 219, 54, 58};

.visible .entry _Z11kernel_cpmlPfS_ffffifi(
	.param .u64 .ptr .align 1 _Z11kernel_cpmlPfS_ffffifi_param_0,
	.param .u64 .ptr .align 1 _Z11kernel_cpmlPfS_ffffifi_param_1,
	.param .f32 _Z11kernel_cpmlPfS_ffffifi_param_2,
	.param .f32 _Z11kernel_cpmlPfS_ffffifi_param_3,
	.param .f32 _Z11kernel_cpmlPfS_ffffifi_param_4,
	.param .f32 _Z11kernel_cpmlPfS_ffffifi_param_5,
	.param .u32 _Z11kernel_cpmlPfS_ffffifi_param_6,
	.param .f32 _Z11kernel_cpmlPfS_ffffifi_param_7,
	.param .u32 _Z11kernel_cpmlPfS_ffffifi_param_8
)
{
	.reg .pred 	%p<12>;
	.reg .b32 	%r<46>;
	.reg .b32 	%f<55>;
	.reg .b64 	%rd<14>;
	.reg .b64 	%fd<73>;

	ld.param.u64 	%rd3, [_Z11kernel_cpmlPfS_ffffifi_param_0];
	ld.param.u64 	%rd4, [_Z11kernel_cpmlPfS_ffffifi_param_1];
	ld.param.f32 	%f3, [_Z11kernel_cpmlPfS_ffffifi_param_2];
	ld.param.f32 	%f4, [_Z11kernel_cpmlPfS_ffffifi_param_3];
	ld.param.f32 	%f5, [_Z11kernel_cpmlPfS_ffffifi_param_4];
	ld.param.f32 	%f7, [_Z11kernel_cpmlPfS_ffffifi_param_5];
	ld.param.u32 	%r13, [_Z11kernel_cpmlPfS_ffffifi_param_6];
	ld.param.f32 	%f6, [_Z11kernel_cpmlPfS_ffffifi_param_7];
	ld.param.u32 	%r14, [_Z11kernel_cpmlPfS_ffffifi_param_8];
	cvta.to.global.u64 	%rd1, %rd4;
	cvta.to.global.u64 	%rd2, %rd3;
	mov.u32 	%r16, %tid.x;
	mov.u32 	%r17, %ntid.x;
	mov.u32 	%r18, %ctaid.x;
	mad.lo.s32 	%r1, %r17, %r18, %r16;
	cvt.rn.f32.s32 	%f8, %r13;
	mul.f32 	%f1, %f4, %f8;
	cvt.f64.f32 	%fd10, %f7;
	rcp.rn.f64 	%fd70, %fd10;
	{
	.reg .b32 %temp; 
	mov.b64 	{%temp, %r42}, %fd70;
	}
	{
	.reg .b32 %temp; 
	mov.b64 	{%r43, %temp}, %fd70;
	}
	setp.gt.s32 	%p1, %r42, 1048575;
	mov.b32 	%r44, -1023;
	@%p1 bra 	$L__BB0_2;
	mul.f64 	%fd70, %fd70, 0d4350000000000000;
	{
	.reg .b32 %temp; 
	mov.b64 	{%temp, %r42}, %fd70;
	}
	{
	.reg .b32 %temp; 
	mov.b64 	{%r43, %temp}, %fd70;
	}
	mov.b32 	%r44, -1077;
$L__BB0_2:
	add.s32 	%r20, %r42, -1;
	setp.gt.u32 	%p2, %r20, 2146435070;
	@%p2 bra 	$L__BB0_6;
	shr.u32 	%r23, %r42, 20;
	add.s32 	%r45, %r44, %r23;
	and.b32  	%r24, %r42, 1048575;
	or.b32  	%r25, %r24, 1072693248;
	mov.b64 	%fd71, {%r43, %r25};
	setp.lt.u32 	%p4, %r25, 1073127583;
	@%p4 bra 	$L__BB0_5;
	{
	.reg .b32 %temp; 
	mov.b64 	{%r26, %temp}, %fd71;
	}
	{
	.reg .b32 %temp; 
	mov.b64 	{%temp, %r27}, %fd71;
	}
	add.s32 	%r28, %r27, -1048576;
	mov.b64 	%fd71, {%r26, %r28};
	add.s32 	%r45, %r45, 1;
$L__BB0_5:
	add.f64 	%fd12, %fd71, 0dBFF0000000000000;
	add.f64 	%fd13, %fd71, 0d3FF0000000000000;
	rcp.approx.ftz.f64 	%fd14, %fd13;
	neg.f64 	%fd15, %fd13;
	fma.rn.f64 	%fd16, %fd15, %fd14, 0d3FF0000000000000;
	fma.rn.f64 	%fd17, %fd16, %fd16, %fd16;
	fma.rn.f64 	%fd18, %fd17, %fd14, %fd14;
	mul.f64 	%fd19, %fd12, %fd18;
	fma.rn.f64 	%fd20, %fd12, %fd18, %fd19;
	mul.f64 	%fd21, %fd20, %fd20;
	fma.rn.f64 	%fd22, %fd21, 0d3EB1380B3AE80F1E, 0d3ED0EE258B7A8B04;
	fma.rn.f64 	%fd23, %fd22, %fd21, 0d3EF3B2669F02676F;
	fma.rn.f64 	%fd24, %fd23, %fd21, 0d3F1745CBA9AB0956;
	fma.rn.f64 	%fd25, %fd24, %fd21, 0d3F3C71C72D1B5154;
	fma.rn.f64 	%fd26, %fd25, %fd21, 0d3F624924923BE72D;
	fma.rn.f64 	%fd27, %fd26, %fd21, 0d3F8999999999A3C4;
	fma.rn.f64 	%fd28, %fd27, %fd21, 0d3FB5555555555554;
	sub.f64 	%fd29, %fd12, %fd20;
	add.f64 	%fd30, %fd29, %fd29;
	neg.f64 	%fd31, %fd20;
	fma.rn.f64 	%fd32, %fd31, %fd12, %fd30;
	mul.f64 	%fd33, %fd18, %fd32;
	mul.f64 	%fd34, %fd21, %fd28;
	fma.rn.f64 	%fd35, %fd34, %fd20, %fd33;
	xor.b32  	%r29, %r45, -2147483648;
	mov.b32 	%r30, 1127219200;
	mov.b64 	%fd36, {%r29, %r30};
	mov.b32 	%r31, -2147483648;
	mov.b64 	%fd37, {%r31, %r30};
	sub.f64 	%fd38, %fd36, %fd37;
	fma.rn.f64 	%fd39, %fd38, 0d3FE62E42FEFA39EF, %fd20;
	fma.rn.f64 	%fd40, %fd38, 0dBFE62E42FEFA39EF, %fd39;
	sub.f64 	%fd41, %fd40, %fd20;
	sub.f64 	%fd42, %fd35, %fd41;
	fma.rn.f64 	%fd43, %fd38, 0d3C7ABC9E3B39803F, %fd42;
	add.f64 	%fd72, %fd39, %fd43;
	bra.uni 	$L__BB0_7;
$L__BB0_6:
	fma.rn.f64 	%fd11, %fd70, 0d7FF0000000000000, 0d7FF0000000000000;
	{
	.reg .b32 %temp; 
	mov.b64 	{%temp, %r21}, %fd70;
	}
	and.b32  	%r22, %r21, 2147483647;
	setp.eq.s32 	%p3, %r22, 0;
	selp.f64 	%fd72, 0dFFF0000000000000, %fd11, %p3;
$L__BB0_7:
	mul.f64 	%fd44, %fd72, 0dC008000000000000;
	cvt.f64.f32 	%fd45, %f1;
	add.f64 	%fd46, %fd45, %fd45;
	cvt.f64.f32 	%fd47, %f6;
	mul.f64 	%fd48, %fd46, %fd47;
	div.rn.f64 	%fd49, %fd44, %fd48;
	cvt.rn.f32.f64 	%f2, %fd49;
	setp.ge.s32 	%p5, %r1, %r13;
	@%p5 bra 	$L__BB0_9;
	not.b32 	%r32, %r1;
	add.s32 	%r33, %r13, %r32;
	cvt.rn.f32.s32 	%f9, %r33;
	mul.f32 	%f10, %f4, %f9;
	div.rn.f32 	%f11, %f10, %f1;
	cvt.f64.f32 	%fd50, %f3;
	mul.f64 	%fd51, %fd50, 0d400921FB54442D18;
	cvt.f64.f32 	%fd52, %f11;
	mov.f64 	%fd53, 0d3FF0000000000000;
	sub.f64 	%fd54, %fd53, %fd52;
	mul.f64 	%fd55, %fd51, %fd54;
	cvt.rn.f32.f64 	%f12, %fd55;
	mul.f32 	%f13, %f11, %f2;
	mul.f32 	%f14, %f11, %f13;
	add.f32 	%f15, %f14, %f12;
	neg.f32 	%f16, %f15;
	mul.f32 	%f17, %f5, %f16;
	fma.rn.f32 	%f18, %f17, 0f3BBB989D, 0f3F000000;
	cvt.sat.f32.f32 	%f19, %f18;
	mov.f32 	%f20, 0f4B400001;
	mov.f32 	%f21, 0f437C0000;
	fma.rm.f32 	%f22, %f19, %f21, %f20;
	add.f32 	%f23, %f22, 0fCB40007F;
	neg.f32 	%f24, %f23;
	fma.rn.f32 	%f25, %f17, 0f3FB8AA3B, %f24;
	fma.rn.f32 	%f26, %f17, 0f32A57060, %f25;
	mov.b32 	%r34, %f22;
	shl.b32 	%r35, %r34, 23;
	mov.b32 	%f27, %r35;
	ex2.approx.ftz.f32 	%f28, %f26;
	mul.f32 	%f29, %f28, %f27;
	mul.wide.s32 	%rd5, %r1, 4;
	add.s64 	%rd6, %rd2, %rd5;
	st.global.f32 	[%rd6], %f29;
	div.rn.f32 	%f30, %f14, %f15;
	cvt.f64.f32 	%fd56, %f30;
	cvt.f64.f32 	%fd57, %f29;
	add.f64 	%fd58, %fd57, 0dBFF0000000000000;
	mul.f64 	%fd59, %fd58, %fd56;
	cvt.rn.f32.f64 	%f31, %fd59;
	add.s64 	%rd7, %rd1, %rd5;
	st.global.f32 	[%rd7], %f31;
$L__BB0_9:
	setp.lt.s32 	%p6, %r1, %r13;
	not.b32 	%r36, %r13;
	add.s32 	%r12, %r14, %r36;
	setp.gt.s32 	%p7, %r1, %r12;
	or.pred  	%p8, %p6, %p7;
	@%p8 bra 	$L__BB0_11;
	mul.wide.s32 	%rd8, %r1, 4;
	add.s64 	%rd9, %rd2, %rd8;
	mov.b32 	%r37, 0;
	st.global.u32 	[%rd9], %r37;
	add.s64 	%rd10, %rd1, %rd8;
	st.global.u32 	[%rd10], %r37;
$L__BB0_11:
	setp.le.s32 	%p9, %r1, %r12;
	setp.ge.s32 	%p10, %r1, %r14;
	or.pred  	%p11, %p10, %p9;
	@%p11 bra 	$L__BB0_13;
	add.s32 	%r38, %r13, %r1;
	sub.s32 	%r39, %r38, %r14;
	cvt.rn.f32.s32 	%f32, %r39;
	mul.f32 	%f33, %f4, %f32;
	div.rn.f32 	%f34, %f33, %f1;
	cvt.f64.f32 	%fd60, %f3;
	mul.f64 	%fd61, %fd60, 0d400921FB54442D18;
	cvt.f64.f32 	%fd62, %f34;
	mov.f64 	%fd63, 0d3FF0000000000000;
	sub.f64 	%fd64, %fd63, %fd62;
	mul.f64 	%fd65, %fd61, %fd64;
	cvt.rn.f32.f64 	%f35, %fd65;
	mul.f32 	%f36, %f34, %f2;
	mul.f32 	%f37, %f34, %f36;
	add.f32 	%f38, %f37, %f35;
	neg.f32 	%f39, %f38;
	mul.f32 	%f40, %f5, %f39;
	fma.rn.f32 	%f41, %f40, 0f3BBB989D, 0f3F000000;
	cvt.sat.f32.f32 	%f42, %f41;
	mov.f32 	%f43, 0f4B400001;
	mov.f32 	%f44, 0f437C0000;
	fma.rm.f32 	%f45, %f42, %f44, %f43;
	add.f32 	%f46, %f45, 0fCB40007F;
	neg.f32 	%f47, %f46;
	fma.rn.f32 	%f48, %f40, 0f3FB8AA3B, %f47;
	fma.rn.f32 	%f49, %f40, 0f32A57060, %f48;
	mov.b32 	%r40, %f45;
	shl.b32 	%r41, %r40, 23;
	mov.b32 	%f50, %r41;
	ex2.approx.ftz.f32 	%f51, %f49;
	mul.f32 	%f52, %f51, %f50;
	mul.wide.s32 	%rd11, %r1, 4;
	add.s64 	%rd12, %rd2, %rd11;
	st.global.f32 	[%rd12], %f52;
	div.rn.f32 	%f53, %f37, %f38;
	cvt.f64.f32 	%fd66, %f53;
	cvt.f64.f32 	%fd67, %f52;
	add.f64 	%fd68, %fd67, 0dBFF0000000000000;
	mul.f64 	%fd69, %fd68, %fd66;
	cvt.rn.f32.f64 	%f54, %fd69;
	add.s64 	%rd13, %rd1, %rd11;
	st.global.f32 	[%rd13], %f54;
$L__BB0_13:
	ret;

}
	// .globl	_Z11kernel_psivPfS_S_S_S_S_S_S_ffiii
.visible .entry _Z11kernel_psivPfS_S_S_S_S_S_S_ffiii(
	.param .u64 .ptr .align 1 _Z11kernel_psivPfS_S_S_S_S_S_S_ffiii_param_0,
	.param .u64 .ptr .align 1 _Z11kernel_psivPfS_S_S_S_S_S_S_ffiii_param_1,
	.param .u64 .ptr .align 1 _Z11kernel_psivPfS_S_S_S_S_S_S_ffiii_param_2,
	.param .u64 .ptr .align 1 _Z11kernel_psivPfS_S_S_S_S_S_S_ffiii_param_3,
	.param .u64 .ptr .align 1 _Z11kernel_psivPfS_S_S_S_S_S_S_ffiii_param_4,
	.param .u64 .ptr .align 1 _Z11kernel_psivPfS_S_S_S_S_S_S_ffiii_param_5,
	.param .u64 .ptr .align 1 _Z11kernel_psivPfS_S_S_S_S_S_S_ffiii_param_6,
	.param .u64 .ptr .align 1 _Z11kernel_psivPfS_S_S_S_S_S_S_ffiii_param_7,
	.param .f32 _Z11kernel_psivPfS_S_S_S_S_S_S_ffiii_param_8,
	.param .f32 _Z11kernel_psivPfS_S_S_S_S_S_S_ffiii_param_9,
	.param .u32 _Z11kernel_psivPfS_S_S_S_S_S_S_ffiii_param_10,
	.param .u32 _Z11kernel_psivPfS_S_S_S_S_S_S_ffiii_param_11,
	.param .u32 _Z11kernel_psivPfS_S_S_S_S_S_S_ffiii_param_12
)
{
	.reg .pred 	%p<25>;
	.reg .b32 	%r<24>;
	.reg .b32 	%f<59>;
	.reg .b64 	%rd<43>;

	ld.param.u64 	%rd2, [_Z11kernel_psivPfS_S_S_S_S_S_S_ffiii_param_1];
	ld.param.u64 	%rd4, [_Z11kernel_psivPfS_S_S_S_S_S_S_ffiii_param_3];
	ld.param.u64 	%rd5, [_Z11kernel_psivPfS_S_S_S_S_S_S_ffiii_param_4];
	ld.param.u64 	%rd6, [_Z11kernel_psivPfS_S_S_S_S_S_S_ffiii_param_5];
	ld.param.u64 	%rd7, [_Z11kernel_psivPfS_S_S_S_S_S_S_ffiii_param_6];
	ld.param.u64 	%rd8, [_Z11kernel_psivPfS_S_S_S_S_S_S_ffiii_param_7];
	ld.param.f32 	%f1, [_Z11kernel_psivPfS_S_S_S_S_S_S_ffiii_param_8];
	ld.param.f32 	%f2, [_Z11kernel_psivPfS_S_S_S_S_S_S_ffiii_param_9];
	ld.param.u32 	%r4, [_Z11kernel_psivPfS_S_S_S_S_S_S_ffiii_param_10];
	ld.param.u32 	%r5, [_Z11kernel_psivPfS_S_S_S_S_S_S_ffiii_param_11];
	ld.param.u32 	%r6, [_Z11kernel_psivPfS_S_S_S_S_S_S_ffiii_param_12];
	mov.u32 	%r7, %tid.x;
	mov.u32 	%r8, %ntid.x;
	mov.u32 	%r9, %ctaid.x;
	mad.lo.s32 	%r1, %r8, %r9, %r7;
	mov.u32 	%r10, %tid.y;
	mov.u32 	%r11, %ntid.y;
	mov.u32 	%r12, %ctaid.y;
	mad.lo.s32 	%r2, %r11, %r12, %r10;
	mad.lo.s32 	%r3, %r4, %r2, %r1;
	setp.gt.s32 	%p6, %r1, 3;
	setp.lt.s32 	%p7, %r1, %r6;
	and.pred  	%p8, %p6, %p7;
	mov.pred 	%p23, -1;
	@%p8 bra 	$L__BB1_2;
	sub.s32 	%r13, %r4, %r6;
	setp.gt.s32 	%p9, %r1, %r13;
	add.s32 	%r14, %r4, -3;
	setp.lt.s32 	%p10, %r1, %r14;
	and.pred  	%p23, %p9, %p10;
$L__BB1_2:
	setp.ge.s32 	%p11, %r2, %r5;
	not.pred 	%p12, %p23;
	or.pred  	%p13, %p12, %p11;
	@%p13 bra 	$L__BB1_4;
	ld.param.u64 	%rd42, [_Z11kernel_psivPfS_S_S_S_S_S_S_ffiii_param_2];
	ld.param.u64 	%rd41, [_Z11kernel_psivPfS_S_S_S_S_S_S_ffiii_param_0];
	cvta.to.global.u64 	%rd9, %rd5;
	mul.wide.s32 	%rd10, %r1, 4;
	add.s64 	%rd11, %rd9, %rd10;
	ld.global.f32 	%f3, [%rd11];
	cvta.to.global.u64 	%rd12, %rd41;
	mul.wide.s32 	%rd13, %r3, 4;
	add.s64 	%rd14, %rd12, %rd13;
	ld.global.f32 	%f4, [%rd14];
	cvta.to.global.u64 	%rd15, %rd6;
	add.s64 	%rd16, %rd15, %rd10;
	ld.global.f32 	%f5, [%rd16];
	ld.const.f32 	%f6, [fdtd_coeff];
	cvta.to.global.u64 	%rd17, %rd42;
	add.s64 	%rd18, %rd17, %rd13;
	ld.global.f32 	%f7, [%rd18];
	ld.global.f32 	%f8, [%rd18+-4];
	sub.f32 	%f9, %f7, %f8;
	mul.f32 	%f10, %f6, %f9;
	ld.const.f32 	%f11, [fdtd_coeff+4];
	ld.global.f32 	%f12, [%rd18+4];
	ld.global.f32 	%f13, [%rd18+-8];
	sub.f32 	%f14, %f12, %f13;
	mul.f32 	%f15, %f11, %f14;
	sub.f32 	%f16, %f10, %f15;
	ld.const.f32 	%f17, [fdtd_coeff+8];
	ld.global.f32 	%f18, [%rd18+8];
	ld.global.f32 	%f19, [%rd18+-12];
	sub.f32 	%f20, %f18, %f19;
	fma.rn.f32 	%f21, %f17, %f20, %f16;
	ld.const.f32 	%f22, [fdtd_coeff+12];
	ld.global.f32 	%f23, [%rd18+12];
	ld.global.f32 	%f24, [%rd18+-16];
	sub.f32 	%f25, %f23, %f24;
	mul.f32 	%f26, %f22, %f25;
	sub.f32 	%f27, %f21, %f26;
	mul.f32 	%f28, %f5, %f27;
	div.rn.f32 	%f29, %f28, %f1;
	fma.rn.f32 	%f30, %f3, %f4, %f29;
	st.global.f32 	[%rd14], %f30;
$L__BB1_4:
	setp.gt.u32 	%p15, %r2, 3;
	setp.lt.s32 	%p16, %r2, %r6;
	and.pred  	%p17, %p15, %p16;
	mov.pred 	%p24, -1;
	@%p17 bra 	$L__BB1_6;
	sub.s32 	%r15, %r5, %r6;
	setp.gt.s32 	%p18, %r2, %r15;
	add.s32 	%r16, %r5, -3;
	setp.lt.s32 	%p19, %r2, %r16;
	and.pred  	%p24, %p18, %p19;
$L__BB1_6:
	setp.ge.s32 	%p20, %r1, %r4;
	not.pred 	%p21, %p24;
	or.pred  	%p22, %p20, %p21;
	@%p22 bra 	$L__BB1_8;
	cvta.to.global.u64 	%rd19, %rd4;
	cvta.to.global.u64 	%rd20, %rd7;
	mul.wide.u32 	%rd21, %r2, 4;
	add.s64 	%rd22, %rd20, %rd21;
	ld.global.f32 	%f31, [%rd22];
	cvta.to.global.u64 	%rd23, %rd2;
	mul.wide.s32 	%rd24, %r3, 4;
	add.s64 	%rd25, %rd23, %rd24;
	ld.global.f32 	%f32, [%rd25];
	cvta.to.global.u64 	%rd26, %rd8;
	add.s64 	%rd27, %rd26, %rd21;
	ld.global.f32 	%f33, [%rd27];
	ld.const.f32 	%f34, [fdtd_coeff];
	add.s64 	%rd28, %rd19, %rd24;
	ld.global.f32 	%f35, [%rd28];
	sub.s32 	%r17, %r3, %r4;
	mul.wide.s32 	%rd29, %r17, 4;
	add.s64 	%rd30, %rd19, %rd29;
	ld.global.f32 	%f36, [%rd30];
	sub.f32 	%f37, %f35, %f36;
	mul.f32 	%f38, %f34, %f37;
	ld.const.f32 	%f39, [fdtd_coeff+4];
	mul.wide.s32 	%rd31, %r4, 4;
	add.s64 	%rd32, %rd28, %rd31;
	ld.global.f32 	%f40, [%rd32];
	shl.b32 	%r18, %r4, 1;
	sub.s32 	%r19, %r3, %r18;
	mul.wide.s32 	%rd33, %r19, 4;
	add.s64 	%rd34, %rd19, %rd33;
	ld.global.f32 	%f41, [%rd34];
	sub.f32 	%f42, %f40, %f41;
	mul.f32 	%f43, %f39, %f42;
	sub.f32 	%f44, %f38, %f43;
	ld.const.f32 	%f45, [fdtd_coeff+8];
	add.s32 	%r20, %r3, %r18;
	add.s64 	%rd35, %rd32, %rd31;
	ld.global.f32 	%f46, [%rd35];
	mad.lo.s32 	%r21, %r4, -5, %r20;
	mul.wide.s32 	%rd36, %r21, 4;
	add.s64 	%rd37, %rd19, %rd36;
	ld.global.f32 	%f47, [%rd37];
	sub.f32 	%f48, %f46, %f47;
	fma.rn.f32 	%f49, %f45, %f48, %f44;
	ld.const.f32 	%f50, [fdtd_coeff+12];
	add.s64 	%rd38, %rd35, %rd31;
	ld.global.f32 	%f51, [%rd38];
	shl.b32 	%r22, %r4, 2;
	sub.s32 	%r23, %r3, %r22;
	mul.wide.s32 	%rd39, %r23, 4;
	add.s64 	%rd40, %rd19, %rd39;
	ld.global.f32 	%f52, [%rd40];
	sub.f32 	%f53, %f51, %f52;
	mul.f32 	%f54, %f50, %f53;
	sub.f32 	%f55, %f49, %f54;
	mul.f32 	%f56, %f33, %f55;
	div.rn.f32 	%f57, %f56, %f2;
	fma.rn.f32 	%f58, %f31, %f32, %f57;
	st.global.f32 	[%rd25], %f58;
$L__BB1_8:
	ret;

}
	// .globl	_Z10kernel_psiPfS_S_S_S_S_S_ffiii
.visible .entry _Z10kernel_psiPfS_S_S_S_S_S_ffiii(
	.param .u64 .ptr .align 1 _Z10kernel_psiPfS_S_S_S_S_S_ffiii_param_0,
	.param .u64 .ptr .align 1 _Z10kernel_psiPfS_S_S_S_S_S_ffiii_param_1,
	.param .u64 .ptr .align 1 _Z10kernel_psiPfS_S_S_S_S_S_ffiii_param_2,
	.param .u64 .ptr .align 1 _Z10kernel_psiPfS_S_S_S_S_S_ffiii_param_3,
	.param .u64 .ptr .align 1 _Z10kernel_psiPfS_S_S_S_S_S_ffiii_param_4,
	.param .u64 .ptr .align 1 _Z10kernel_psiPfS_S_S_S_S_S_ffiii_param_5,
	.param .u64 .ptr .align 1 _Z10kernel_psiPfS_S_S_S_S_S_ffiii_param_6,
	.param .f32 _Z10kernel_psiPfS_S_S_S_S_S_ffiii_param_7,
	.param .f32 _Z10kernel_psiPfS_S_S_S_S_S_ffiii_param_8,
	.param .u32 _Z10kernel_psiPfS_S_S_S_S_S_ffiii_param_9,
	.param .u32 _Z10kernel_psiPfS_S_S_S_S_S_ffiii_param_10,
	.param .u32 _Z10kernel_psiPfS_S_S_S_S_S_ffiii_param_11
)
{
	.reg .pred 	%p<25>;
	.reg .b32 	%r<24>;
	.reg .b32 	%f<59>;
	.reg .b64 	%rd<39>;

	ld.param.u64 	%rd4, [_Z10kernel_psiPfS_S_S_S_S_S_ffiii_param_1];
	ld.param.u64 	%rd9, [_Z10kernel_psiPfS_S_S_S_S_S_ffiii_param_2];
	ld.param.u64 	%rd5, [_Z10kernel_psiPfS_S_S_S_S_S_ffiii_param_3];
	ld.param.u64 	%rd6, [_Z10kernel_psiPfS_S_S_S_S_S_ffiii_param_4];
	ld.param.u64 	%rd7, [_Z10kernel_psiPfS_S_S_S_S_S_ffiii_param_5];
	ld.param.u64 	%rd8, [_Z10kernel_psiPfS_S_S_S_S_S_ffiii_param_6];
	ld.param.f32 	%f1, [_Z10kernel_psiPfS_S_S_S_S_S_ffiii_param_7];
	ld.param.f32 	%f2, [_Z10kernel_psiPfS_S_S_S_S_S_ffiii_param_8];
	ld.param.u32 	%r4, [_Z10kernel_psiPfS_S_S_S_S_S_ffiii_param_9];
	ld.param.u32 	%r5, [_Z10kernel_psiPfS_S_S_S_S_S_ffiii_param_10];
	ld.param.u32 	%r6, [_Z10kernel_psiPfS_S_S_S_S_S_ffiii_param_11];
	cvta.to.global.u64 	%rd1, %rd9;
	mov.u32 	%r7, %tid.x;
	mov.u32 	%r8, %ntid.x;
	mov.u32 	%r9, %ctaid.x;
	mad.lo.s32 	%r1, %r8, %r9, %r7;
	mov.u32 	%r10, %tid.y;
	mov.u32 	%r11, %ntid.y;
	mov.u32 	%r12, %ctaid.y;
	mad.lo.s32 	%r2, %r11, %r12, %r10;
	mad.lo.s32 	%r3, %r4, %r2, %r1;
	setp.gt.s32 	%p6, %r1, 2;
	setp.lt.s32 	%p7, %r1, %r6;
	and.pred  	%p8, %p6, %p7;
	mov.pred 	%p23, -1;
	@%p8 bra 	$L__BB2_2;
	sub.s32 	%r13, %r4, %r6;
	setp.gt.s32 	%p9, %r1, %r13;
	add.s32 	%r14, %r4, -4;
	setp.lt.s32 	%p10, %r1, %r14;
	and.pred  	%p23, %p9, %p10;
$L__BB2_2:
	setp.ge.s32 	%p11, %r2, %r5;
	not.pred 	%p12, %p23;
	mul.wide.s32 	%rd10, %r3, 4;
	add.s64 	%rd2, %rd1, %rd10;
	or.pred  	%p13, %p12, %p11;
	@%p13 bra 	$L__BB2_4;
	ld.param.u64 	%rd38, [_Z10kernel_psiPfS_S_S_S_S_S_ffiii_param_0];
	cvta.to.global.u64 	%rd11, %rd5;
	mul.wide.s32 	%rd12, %r1, 4;
	add.s64 	%rd13, %rd11, %rd12;
	ld.global.f32 	%f3, [%rd13];
	cvta.to.global.u64 	%rd14, %rd38;
	add.s64 	%rd16, %rd14, %rd10;
	ld.global.f32 	%f4, [%rd16];
	cvta.to.global.u64 	%rd17, %rd6;
	add.s64 	%rd18, %rd17, %rd12;
	ld.global.f32 	%f5, [%rd18];
	ld.const.f32 	%f6, [fdtd_coeff];
	ld.global.f32 	%f7, [%rd2+4];
	ld.global.f32 	%f8, [%rd2];
	sub.f32 	%f9, %f7, %f8;
	mul.f32 	%f10, %f6, %f9;
	ld.const.f32 	%f11, [fdtd_coeff+4];
	ld.global.f32 	%f12, [%rd2+8];
	ld.global.f32 	%f13, [%rd2+-4];
	sub.f32 	%f14, %f12, %f13;
	mul.f32 	%f15, %f11, %f14;
	sub.f32 	%f16, %f10, %f15;
	ld.const.f32 	%f17, [fdtd_coeff+8];
	ld.global.f32 	%f18, [%rd2+12];
	ld.global.f32 	%f19, [%rd2+-8];
	sub.f32 	%f20, %f18, %f19;
	fma.rn.f32 	%f21, %f17, %f20, %f16;
	ld.const.f32 	%f22, [fdtd_coeff+12];
	ld.global.f32 	%f23, [%rd2+16];
	ld.global.f32 	%f24, [%rd2+-12];
	sub.f32 	%f25, %f23, %f24;
	mul.f32 	%f26, %f22, %f25;
	sub.f32 	%f27, %f21, %f26;
	mul.f32 	%f28, %f5, %f27;
	div.rn.f32 	%f29, %f28, %f1;
	fma.rn.f32 	%f30, %f3, %f4, %f29;
	st.global.f32 	[%rd16], %f30;
$L__BB2_4:
	setp.gt.u32 	%p15, %r2, 2;
	setp.lt.s32 	%p16, %r2, %r6;
	and.pred  	%p17, %p15, %p16;
	mov.pred 	%p24, -1;
	@%p17 bra 	$L__BB2_6;
	sub.s32 	%r15, %r5, %r6;
	setp.gt.s32 	%p18, %r2, %r15;
	add.s32 	%r16, %r5, -4;
	setp.lt.s32 	%p19, %r2, %r16;
	and.pred  	%p24, %p18, %p19;
$L__BB2_6:
	setp.ge.s32 	%p20, %r1, %r4;
	not.pred 	%p21, %p24;
	or.pred  	%p22, %p20, %p21;
	@%p22 bra 	$L__BB2_8;
	cvta.to.global.u64 	%rd19, %rd7;
	mul.wide.u32 	%rd20, %r2, 4;
	add.s64 	%rd21, %rd19, %rd20;
	ld.global.f32 	%f31, [%rd21];
	cvta.to.global.u64 	%rd22, %rd4;
	add.s64 	%rd24, %rd22, %rd10;
	ld.global.f32 	%f32, [%rd24];
	cvta.to.global.u64 	%rd25, %rd8;
	add.s64 	%rd26, %rd25, %rd20;
	ld.global.f32 	%f33, [%rd26];
	ld.const.f32 	%f34, [fdtd_coeff];
	add.s32 	%r17, %r3, %r4;
	mul.wide.s32 	%rd27, %r4, 4;
	add.s64 	%rd28, %rd2, %rd27;
	ld.global.f32 	%f35, [%rd28];
	ld.global.f32 	%f36, [%rd2];
	sub.f32 	%f37, %f35, %f36;
	mul.f32 	%f38, %f34, %f37;
	ld.const.f32 	%f39, [fdtd_coeff+4];
	shl.b32 	%r18, %r4, 1;
	add.s64 	%rd29, %rd28, %rd27;
	ld.global.f32 	%f40, [%rd29];
	sub.s32 	%r19, %r3, %r4;
	mul.wide.s32 	%rd30, %r19, 4;
	add.s64 	%rd31, %rd1, %rd30;
	ld.global.f32 	%f41, [%rd31];
	sub.f32 	%f42, %f40, %f41;
	mul.f32 	%f43, %f39, %f42;
	sub.f32 	%f44, %f38, %f43;
	ld.const.f32 	%f45, [fdtd_coeff+8];
	add.s32 	%r20, %r17, %r18;
	add.s64 	%rd32, %rd29, %rd27;
	ld.global.f32 	%f46, [%rd32];
	sub.s32 	%r21, %r3, %r18;
	mul.wide.s32 	%rd33, %r21, 4;
	add.s64 	%rd34, %rd1, %rd33;
	ld.global.f32 	%f47, [%rd34];
	sub.f32 	%f48, %f46, %f47;
	fma.rn.f32 	%f49, %f45, %f48, %f44;
	ld.const.f32 	%f50, [fdtd_coeff+12];
	add.s32 	%r22, %r20, %r4;
	add.s64 	%rd35, %rd32, %rd27;
	ld.global.f32 	%f51, [%rd35];
	mad.lo.s32 	%r23, %r4, -7, %r22;
	mul.wide.s32 	%rd36, %r23, 4;
	add.s64 	%rd37, %rd1, %rd36;
	ld.global.f32 	%f52, [%rd37];
	sub.f32 	%f53, %f51, %f52;
	mul.f32 	%f54, %f50, %f53;
	sub.f32 	%f55, %f49, %f54;
	mul.f32 	%f56, %f33, %f55;
	div.rn.f32 	%f57, %f56, %f2;
	fma.rn.f32 	%f58, %f31, %f32, %f57;
	st.global.f32 	[%rd24], %f58;
$L__BB2_8:
	ret;

}
	// .globl	_Z11kernel_dPdtPfS_S_S_S_S_iifffS_S_
.visible .entry _Z11kernel_dPdtPfS_S_S_S_S_iifffS_S_(
	.param .u64 .ptr .align 1 _Z11kernel_dPdtPfS_S_S_S_S_iifffS_S__param_0,
	.param .u64 .ptr .align 1 _Z11kernel_dPdtPfS_S_S_S_S_iifffS_S__param_1,
	.param .u64 .ptr .align 1 _Z11kernel_dPdtPfS_S_S_S_S_iifffS_S__param_2,
	.param .u64 .ptr .align 1 _Z11kernel_dPdtPfS_S_S_S_S_iifffS_S__param_3,
	.param .u64 .ptr .align 1 _Z11kernel_dPdtPfS_S_S_S_S_iifffS_S__param_4,
	.param .u64 .ptr .align 1 _Z11kernel_dPdtPfS_S_S_S_S_iifffS_S__param_5,
	.param .u32 _Z11kernel_dPdtPfS_S_S_S_S_iifffS_S__param_6,
	.param .u32 _Z11kernel_dPdtPfS_S_S_S_S_iifffS_S__param_7,
	.param .f32 _Z11kernel_dPdtPfS_S_S_S_S_iifffS_S__param_8,
	.param .f32 _Z11kernel_dPdtPfS_S_S_S_S_iifffS_S__param_9,
	.param .f32 _Z11kernel_dPdtPfS_S_S_S_S_iifffS_S__param_10,
	.param .u64 .ptr .align 1 _Z11kernel_dPdtPfS_S_S_S_S_iifffS_S__param_11,
	.param .u64 .ptr .align 1 _Z11kernel_dPdtPfS_S_S_S_S_iifffS_S__param_12
)
{
	.reg .pred 	%p<8>;
	.reg .b32 	%r<25>;
	.reg .b32 	%f<59>;
	.reg .b64 	%rd<39>;

	ld.param.u64 	%rd4, [_Z11kernel_dPdtPfS_S_S_S_S_iifffS_S__param_4];
	ld.param.u32 	%r3, [_Z11kernel_dPdtPfS_S_S_S_S_iifffS_S__param_6];
	ld.param.u32 	%r4, [_Z11kernel_dPdtPfS_S_S_S_S_iifffS_S__param_7];
	ld.param.f32 	%f1, [_Z11kernel_dPdtPfS_S_S_S_S_iifffS_S__param_8];
	ld.param.f32 	%f2, [_Z11kernel_dPdtPfS_S_S_S_S_iifffS_S__param_9];
	ld.param.f32 	%f3, [_Z11kernel_dPdtPfS_S_S_S_S_iifffS_S__param_10];
	ld.param.u64 	%rd6, [_Z11kernel_dPdtPfS_S_S_S_S_iifffS_S__param_11];
	ld.param.u64 	%rd7, [_Z11kernel_dPdtPfS_S_S_S_S_iifffS_S__param_12];
	mov.u32 	%r6, %tid.x;
	mov.u32 	%r7, %ntid.x;
	mov.u32 	%r8, %ctaid.x;
	mad.lo.s32 	%r9, %r7, %r8, %r6;
	mov.u32 	%r11, %tid.y;
	mov.u32 	%r12, %ntid.y;
	mov.u32 	%r13, %ctaid.y;
	mad.lo.s32 	%r14, %r12, %r13, %r11;
	mad.lo.s32 	%r1, %r3, %r14, %r9;
	setp.lt.s32 	%p1, %r9, 4;
	add.s32 	%r16, %r3, -3;
	setp.ge.s32 	%p2, %r9, %r16;
	or.pred  	%p3, %p1, %p2;
	setp.lt.u32 	%p4, %r14, 4;
	or.pred  	%p5, %p4, %p3;
	add.s32 	%r17, %r4, -3;
	setp.ge.s32 	%p6, %r14, %r17;
	or.pred  	%p7, %p5, %p6;
	@%p7 bra 	$L__BB3_2;
	ld.param.u64 	%rd38, [_Z11kernel_dPdtPfS_S_S_S_S_iifffS_S__param_5];
	ld.param.u64 	%rd37, [_Z11kernel_dPdtPfS_S_S_S_S_iifffS_S__param_3];
	ld.param.u64 	%rd36, [_Z11kernel_dPdtPfS_S_S_S_S_iifffS_S__param_2];
	ld.param.u64 	%rd35, [_Z11kernel_dPdtPfS_S_S_S_S_iifffS_S__param_0];
	cvta.to.global.u64 	%rd8, %rd36;
	cvta.to.global.u64 	%rd9, %rd37;
	cvta.to.global.u64 	%rd10, %rd4;
	cvta.to.global.u64 	%rd11, %rd38;
	cvta.to.global.u64 	%rd12, %rd6;
	cvta.to.global.u64 	%rd13, %rd7;
	cvta.to.global.u64 	%rd14, %rd35;
	ld.const.f32 	%f4, [fdtd_coeff];
	mul.wide.s32 	%rd15, %r1, 4;
	add.s64 	%rd16, %rd8, %rd15;
	ld.global.f32 	%f5, [%rd16];
	ld.global.f32 	%f6, [%rd16+-4];
	sub.f32 	%f7, %f5, %f6;
	mul.f32 	%f8, %f4, %f7;
	ld.const.f32 	%f9, [fdtd_coeff+4];
	ld.global.f32 	%f10, [%rd16+4];
	ld.global.f32 	%f11, [%rd16+-8];
	sub.f32 	%f12, %f10, %f11;
	mul.f32 	%f13, %f9, %f12;
	sub.f32 	%f14, %f8, %f13;
	ld.const.f32 	%f15, [fdtd_coeff+8];
	ld.global.f32 	%f16, [%rd16+8];
	ld.global.f32 	%f17, [%rd16+-12];
	sub.f32 	%f18, %f16, %f17;
	fma.rn.f32 	%f19, %f15, %f18, %f14;
	ld.const.f32 	%f20, [fdtd_coeff+12];
	ld.global.f32 	%f21, [%rd16+12];
	ld.global.f32 	%f22, [%rd16+-16];
	sub.f32 	%f23, %f21, %f22;
	mul.f32 	%f24, %f20, %f23;
	sub.f32 	%f25, %f19, %f24;
	div.rn.f32 	%f26, %f25, %f1;
	add.s64 	%rd17, %rd9, %rd15;
	ld.global.f32 	%f27, [%rd17];
	sub.s32 	%r18, %r1, %r3;
	mul.wide.s32 	%rd18, %r18, 4;
	add.s64 	%rd19, %rd9, %rd18;
	ld.global.f32 	%f28, [%rd19];
	sub.f32 	%f29, %f27, %f28;
	mul.f32 	%f30, %f4, %f29;
	mul.wide.s32 	%rd20, %r3, 4;
	add.s64 	%rd21, %rd17, %rd20;
	ld.global.f32 	%f31, [%rd21];
	shl.b32 	%r19, %r3, 1;
	sub.s32 	%r20, %r1, %r19;
	mul.wide.s32 	%rd22, %r20, 4;
	add.s64 	%rd23, %rd9, %rd22;
	ld.global.f32 	%f32, [%rd23];
	sub.f32 	%f33, %f31, %f32;
	mul.f32 	%f34, %f9, %f33;
	sub.f32 	%f35, %f30, %f34;
	add.s32 	%r21, %r1, %r19;
	add.s64 	%rd24, %rd21, %rd20;
	ld.global.f32 	%f36, [%rd24];
	mad.lo.s32 	%r22, %r3, -5, %r21;
	mul.wide.s32 	%rd25, %r22, 4;
	add.s64 	%rd26, %rd9, %rd25;
	ld.global.f32 	%f37, [%rd26];
	sub.f32 	%f38, %f36, %f37;
	fma.rn.f32 	%f39, %f15, %f38, %f35;
	add.s64 	%rd27, %rd24, %rd20;
	ld.global.f32 	%f40, [%rd27];
	shl.b32 	%r23, %r3, 2;
	sub.s32 	%r24, %r1, %r23;
	mul.wide.s32 	%rd28, %r24, 4;
	add.s64 	%rd29, %rd9, %rd28;
	ld.global.f32 	%f41, [%rd29];
	sub.f32 	%f42, %f40, %f41;
	mul.f32 	%f43, %f20, %f42;
	sub.f32 	%f44, %f39, %f43;
	div.rn.f32 	%f45, %f44, %f2;
	add.s64 	%rd30, %rd10, %rd15;
	ld.global.f32 	%f46, [%rd30];
	mul.f32 	%f47, %f46, %f3;
	mul.f32 	%f48, %f46, %f47;
	add.s64 	%rd31, %rd11, %rd15;
	ld.global.f32 	%f49, [%rd31];
	mul.f32 	%f50, %f49, %f48;
	add.f32 	%f51, %f26, %f45;
	mul.f32 	%f52, %f50, %f51;
	add.s64 	%rd32, %rd12, %rd15;
	ld.global.f32 	%f53, [%rd32];
	sub.f32 	%f54, %f53, %f52;
	add.s64 	%rd33, %rd13, %rd15;
	ld.global.f32 	%f55, [%rd33];
	add.f32 	%f56, %f55, %f54;
	add.s64 	%rd34, %rd14, %rd15;
	ld.global.f32 	%f57, [%rd34];
	add.f32 	%f58, %f57, %f56;
	st.global.f32 	[%rd34], %f58;
$L__BB3_2:
	ret;

}
	// .globl	_Z11kernel_dVdtPfS_S_S_iifffS_S_
.visible .entry _Z11kernel_dVdtPfS_S_S_iifffS_S_(
	.param .u64 .ptr .align 1 _Z11kernel_dVdtPfS_S_S_iifffS_S__param_0,
	.param .u64 .ptr .align 1 _Z11kernel_dVdtPfS_S_S_iifffS_S__param_1,
	.param .u64 .ptr .align 1 _Z11kernel_dVdtPfS_S_S_iifffS_S__param_2,
	.param .u64 .ptr .align 1 _Z11kernel_dVdtPfS_S_S_iifffS_S__param_3,
	.param .u32 _Z11kernel_dVdtPfS_S_S_iifffS_S__param_4,
	.param .u32 _Z11kernel_dVdtPfS_S_S_iifffS_S__param_5,
	.param .f32 _Z11kernel_dVdtPfS_S_S_iifffS_S__param_6,
	.param .f32 _Z11kernel_dVdtPfS_S_S_iifffS_S__param_7,
	.param .f32 _Z11kernel_dVdtPfS_S_S_iifffS_S__param_8,
	.param .u64 .ptr .align 1 _Z11kernel_dVdtPfS_S_S_iifffS_S__param_9,
	.param .u64 .ptr .align 1 _Z11kernel_dVdtPfS_S_S_iifffS_S__param_10
)
{
	.reg .pred 	%p<11>;
	.reg .b32 	%r<23>;
	.reg .b32 	%f<60>;
	.reg .b64 	%rd<38>;
	.reg .b64 	%fd<27>;

	ld.param.u64 	%rd8, [_Z11kernel_dVdtPfS_S_S_iifffS_S__param_0];
	ld.param.u64 	%rd9, [_Z11kernel_dVdtPfS_S_S_iifffS_S__param_3];
	ld.param.u32 	%r6, [_Z11kernel_dVdtPfS_S_S_iifffS_S__param_4];
	ld.param.u32 	%r5, [_Z11kernel_dVdtPfS_S_S_iifffS_S__param_5];
	ld.param.f32 	%f1, [_Z11kernel_dVdtPfS_S_S_iifffS_S__param_6];
	ld.param.f32 	%f2, [_Z11kernel_dVdtPfS_S_S_iifffS_S__param_7];
	ld.param.f32 	%f3, [_Z11kernel_dVdtPfS_S_S_iifffS_S__param_8];
	ld.param.u64 	%rd7, [_Z11kernel_dVdtPfS_S_S_iifffS_S__param_10];
	cvta.to.global.u64 	%rd1, %rd8;
	cvta.to.global.u64 	%rd2, %rd9;
	mov.u32 	%r7, %tid.x;
	mov.u32 	%r8, %ntid.x;
	mov.u32 	%r9, %ctaid.x;
	mad.lo.s32 	%r10, %r8, %r9, %r7;
	mov.u32 	%r11, %tid.y;
	mov.u32 	%r12, %ntid.y;
	mov.u32 	%r13, %ctaid.y;
	mad.lo.s32 	%r2, %r12, %r13, %r11;
	mad.lo.s32 	%r3, %r6, %r2, %r10;
	setp.lt.s32 	%p1, %r10, 3;
	add.s32 	%r14, %r6, -4;
	setp.ge.s32 	%p2, %r10, %r14;
	setp.ge.s32 	%p3, %r2, %r5;
	or.pred  	%p4, %p2, %p3;
	mul.wide.s32 	%rd10, %r3, 4;
	add.s64 	%rd3, %rd1, %rd10;
	or.pred  	%p5, %p4, %p1;
	@%p5 bra 	$L__BB4_2;
	ld.param.u64 	%rd37, [_Z11kernel_dVdtPfS_S_S_iifffS_S__param_9];
	ld.param.u64 	%rd35, [_Z11kernel_dVdtPfS_S_S_iifffS_S__param_1];
	cvta.to.global.u64 	%rd11, %rd35;
	cvta.to.global.u64 	%rd12, %rd37;
	mul.wide.s32 	%rd13, %r3, 4;
	add.s64 	%rd14, %rd11, %rd13;
	ld.global.f32 	%f4, [%rd14];
	cvt.f64.f32 	%fd1, %f4;
	add.s64 	%rd15, %rd2, %rd13;
	ld.global.f32 	%f5, [%rd15];
	ld.global.f32 	%f6, [%rd15+4];
	add.f32 	%f7, %f5, %f6;
	cvt.f64.f32 	%fd2, %f7;
	mov.f64 	%fd3, 0dC000000000000000;
	div.rn.f64 	%fd4, %fd3, %fd2;
	cvt.f64.f32 	%fd5, %f3;
	mul.f64 	%fd6, %fd4, %fd5;
	ld.const.f32 	%f8, [fdtd_coeff];
	ld.global.f32 	%f9, [%rd3+4];
	ld.global.f32 	%f10, [%rd3];
	sub.f32 	%f11, %f9, %f10;
	mul.f32 	%f12, %f8, %f11;
	ld.const.f32 	%f13, [fdtd_coeff+4];
	ld.global.f32 	%f14, [%rd3+8];
	ld.global.f32 	%f15, [%rd3+-4];
	sub.f32 	%f16, %f14, %f15;
	mul.f32 	%f17, %f13, %f16;
	sub.f32 	%f18, %f12, %f17;
	ld.const.f32 	%f19, [fdtd_coeff+8];
	ld.global.f32 	%f20, [%rd3+12];
	ld.global.f32 	%f21, [%rd3+-8];
	sub.f32 	%f22, %f20, %f21;
	fma.rn.f32 	%f23, %f19, %f22, %f18;
	ld.const.f32 	%f24, [fdtd_coeff+12];
	ld.global.f32 	%f25, [%rd3+16];
	ld.global.f32 	%f26, [%rd3+-12];
	sub.f32 	%f27, %f25, %f26;
	mul.f32 	%f28, %f24, %f27;
	sub.f32 	%f29, %f23, %f28;
	cvt.f64.f32 	%fd7, %f29;
	mul.f64 	%fd8, %fd6, %fd7;
	cvt.f64.f32 	%fd9, %f1;
	div.rn.f64 	%fd10, %fd8, %fd9;
	add.f64 	%fd11, %fd1, %fd10;
	add.s64 	%rd16, %rd12, %rd13;
	ld.global.f32 	%f30, [%rd16];
	cvt.f64.f32 	%fd12, %f30;
	add.f64 	%fd13, %fd11, %fd12;
	cvt.rn.f32.f64 	%f31, %fd13;
	st.global.f32 	[%rd14], %f31;
$L__BB4_2:
	setp.lt.u32 	%p6, %r2, 3;
	add.s32 	%r15, %r5, -4;
	setp.ge.s32 	%p7, %r2, %r15;
	setp.ge.s32 	%p8, %r10, %r6;
	or.pred  	%p9, %p7, %p8;
	or.pred  	%p10, %p9, %p6;
	@%p10 bra 	$L__BB4_4;
	ld.param.u64 	%rd36, [_Z11kernel_dVdtPfS_S_S_iifffS_S__param_2];
	cvta.to.global.u64 	%rd17, %rd36;
	mul.wide.s32 	%rd18, %r3, 4;
	add.s64 	%rd19, %rd17, %rd18;
	ld.global.f32 	%f32, [%rd19];
	cvt.f64.f32 	%fd14, %f32;
	add.s64 	%rd20, %rd2, %rd18;
	ld.global.f32 	%f33, [%rd20];
	add.s32 	%r16, %r3, %r6;
	mul.wide.s32 	%rd21, %r6, 4;
	add.s64 	%rd22, %rd20, %rd21;
	ld.global.f32 	%f34, [%rd22];
	add.f32 	%f35, %f33, %f34;
	cvt.f64.f32 	%fd15, %f35;
	mov.f64 	%fd16, 0dC000000000000000;
	div.rn.f64 	%fd17, %fd16, %fd15;
	cvt.f64.f32 	%fd18, %f3;
	mul.f64 	%fd19, %fd17, %fd18;
	ld.const.f32 	%f36, [fdtd_coeff];
	add.s64 	%rd23, %rd3, %rd21;
	ld.global.f32 	%f37, [%rd23];
	ld.global.f32 	%f38, [%rd3];
	sub.f32 	%f39, %f37, %f38;
	mul.f32 	%f40, %f36, %f39;
	ld.const.f32 	%f41, [fdtd_coeff+4];
	shl.b32 	%r17, %r6, 1;
	add.s64 	%rd24, %rd23, %rd21;
	ld.global.f32 	%f42, [%rd24];
	sub.s32 	%r18, %r3, %r6;
	mul.wide.s32 	%rd25, %r18, 4;
	add.s64 	%rd26, %rd1, %rd25;
	ld.global.f32 	%f43, [%rd26];
	sub.f32 	%f44, %f42, %f43;
	mul.f32 	%f45, %f41, %f44;
	sub.f32 	%f46, %f40, %f45;
	ld.const.f32 	%f47, [fdtd_coeff+8];
	add.s32 	%r19, %r16, %r17;
	add.s64 	%rd27, %rd24, %rd21;
	ld.global.f32 	%f48, [%rd27];
	sub.s32 	%r20, %r3, %r17;
	mul.wide.s32 	%rd28, %r20, 4;
	add.s64 	%rd29, %rd1, %rd28;
	ld.global.f32 	%f49, [%rd29];
	sub.f32 	%f50, %f48, %f49;
	fma.rn.f32 	%f51, %f47, %f50, %f46;
	ld.const.f32 	%f52, [fdtd_coeff+12];
	add.s32 	%r21, %r19, %r6;
	add.s64 	%rd30, %rd27, %rd21;
	ld.global.f32 	%f53, [%rd30];
	mad.lo.s32 	%r22, %r6, -7, %r21;
	mul.wide.s32 	%rd31, %r22, 4;
	add.s64 	%rd32, %rd1, %rd31;
	ld.global.f32 	%f54, [%rd32];
	sub.f32 	%f55, %f53, %f54;
	mul.f32 	%f56, %f52, %f55;
	sub.f32 	%f57, %f51, %f56;
	cvt.f64.f32 	%fd20, %f57;
	mul.f64 	%fd21, %fd19, %fd20;
	cvt.f64.f32 	%fd22, %f2;
	div.rn.f64 	%fd23, %fd21, %fd22;
	add.f64 	%fd24, %fd14, %fd23;
	cvta.to.global.u64 	%rd33, %rd7;
	add.s64 	%rd34, %rd33, %rd18;
	ld.global.f32 	%f58, [%rd34];
	cvt.f64.f32 	%fd25, %f58;
	add.f64 	%fd26, %fd24, %fd25;
	cvt.rn.f32.f64 	%f59, %fd26;
	st.global.f32 	[%rd19], %f59;
$L__BB4_4:
	ret;

}
	// .globl	_Z17kernel_add_sourcePfS_iiii
.visible .entry _Z17kernel_add_sourcePfS_iiii(
	.param .u64 .ptr .align 1 _Z17kernel_add_sourcePfS_iiii_param_0,
	.param .u64 .ptr .align 1 _Z17kernel_add_sourcePfS_iiii_param_1,
	.param .u32 _Z17kernel_add_sourcePfS_iiii_param_2,
	.param .u32 _Z17kernel_add_sourcePfS_iiii_param_3,
	.param .u32 _Z17kernel_add_sourcePfS_iiii_param_4,
	.param .u32 _Z17kernel_add_sourcePfS_iiii_param_5
)
{
	.reg .b32 	%r<5>;
	.reg .b32 	%f<3>;
	.reg .b64 	%rd<5>;

	ld.param.u64 	%rd1, [_Z17kernel_add_sourcePfS_iiii_param_0];
	ld.param.u32 	%r1, [_Z17kernel_add_sourcePfS_iiii_param_3];
	ld.param.u32 	%r2, [_Z17kernel_add_sourcePfS_iiii_param_4];
	ld.param.u32 	%r3, [_Z17kernel_add_sourcePfS_iiii_param_5];
	cvta.to.global.u64 	%rd2, %rd1;
	mad.lo.s32 	%r4, %r3, %r2, %r1;
	mul.wide.s32 	%rd3, %r4, 4;
	add.s64 	%rd4, %rd2, %rd3;
	ld.global.f32 	%f1, [%rd4];
	add.f32 	%f2, %f1, 0f41200000;
	st.global.f32 	[%rd4], %f2;
	ret;

}


// ===== COMPILED SASS (sm_100) =====

	.target	sm_100

	.elftype	@"ET_EXEC"


//--------------------- .note.nv.tkinfo           --------------------------
	.section	.note.nv.tkinfo,"",@"SHT_NOTE"
	.sectionflags	@"SHF_NOTE_NV_TKINFO"
	.tkinfo
        /*0018*/ 	.word	0x00000002
        /*0030*/ 	.string	""
        /*0030*/ 	.string	"ptxas"
        /*0030*/ 	.string	"Cuda compilation tools, release 13.0, V13.0.88"
        /*0030*/ 	.string	"Build cuda_13.0.r13.0/compiler.36424714_0"
        /*0030*/ 	.string	"-arch sm_100 -m 64 "



//--------------------- .note.nv.cuinfo           --------------------------
	.section	.note.nv.cuinfo,"",@"SHT_NOTE"
	.sectionflags	@"SHF_NOTE_NV_CUINFO"
        /*0018*/ 	.short	0x0002
        /*001a*/ 	.short	0x0064
        /*001c*/ 	.short	0x0082
	.zero		2


//--------------------- .nv.info                  --------------------------
	.section	.nv.info,"",@"SHT_CUDA_INFO"
	.align	4


	//----- nvinfo : EIATTR_REGCOUNT
	.align		4
        /*0000*/ 	.byte	0x04, 0x2f
        /*0002*/ 	.short	(.L_2 - .L_1)
	.align		4
.L_1:
        /*0004*/ 	.word	index@(_Z11kernel_cpmlPfS_ffffifi)
        /*0008*/ 	.word	0x0000001a


	//----- nvinfo : EIATTR_FRAME_SIZE
	.align		4
.L_2:
        /*000c*/ 	.byte	0x04, 0x11
        /*000e*/ 	.short	(.L_4 - .L_3)
	.align		4
.L_3:
        /*0010*/ 	.word	index@($__internal_6_$__cuda_sm3x_div_rn_noftz_f32_slowpath)
        /*0014*/ 	.word	0x00000000


	//----- nvinfo : EIATTR_FRAME_SIZE
	.align		4
.L_4:
        /*0018*/ 	.byte	0x04, 0x11
        /*001a*/ 	.short	(.L_6 - .L_5)
	.align		4
.L_5:
        /*001c*/ 	.word	index@($__internal_5_$__cuda_sm20_div_rn_f64_full)
        /*0020*/ 	.word	0x00000000


	//----- nvinfo : EIATTR_FRAME_SIZE
	.align		4
.L_6:
        /*0024*/ 	.byte	0x04, 0x11
        /*0026*/ 	.short	(.L_8 - .L_7)
	.align		4
.L_7:
        /*0028*/ 	.word	index@($__internal_4_$__cuda_sm20_dblrcp_rn_slowpath_v3)
        /*002c*/ 	.word	0x00000000


	//----- nvinfo : EIATTR_FRAME_SIZE
	.align		4
.L_8:
        /*0030*/ 	.byte	0x04, 0x11
        /*0032*/ 	.short	(.L_10 - .L_9)
	.align		4
.L_9:
        /*0034*/ 	.word	index@(_Z11kernel_cpmlPfS_ffffifi)
        /*0038*/ 	.word	0x00000000


	//----- nvinfo : EIATTR_REGCOUNT
	.align		4
.L_10:
        /*003c*/ 	.byte	0x04, 0x2f
        /*003e*/ 	.short	(.L_12 - .L_11)
	.align		4
.L_11:
        /*0040*/ 	.word	index@(_Z11kernel_psivPfS_S_S_S_S_S_S_ffiii)
        /*0044*/ 	.word	0x00000020


	//----- nvinfo : EIATTR_FRAME_SIZE
	.align		4
.L_12:
        /*0048*/ 	.byte	0x04, 0x11
        /*004a*/ 	.short	(.L_14 - .L_13)
	.align		4
.L_13:
        /*004c*/ 	.word	index@($__internal_3_$__cuda_sm3x_div_rn_noftz_f32_slowpath)
        /*0050*/ 	.word	0x00000000


	//----- nvinfo : EIATTR_FRAME_SIZE
	.align		4
.L_14:
        /*0054*/ 	.byte	0x04, 0x11
        /*0056*/ 	.short	(.L_16 - .L_15)
	.align		4
.L_15:
        /*0058*/ 	.word	index@(_Z11kernel_psivPfS_S_S_S_S_S_S_ffiii)
        /*005c*/ 	.word	0x00000000


	//----- nvinfo : EIATTR_REGCOUNT
	.align		4
.L_16:
        /*0060*/ 	.byte	0x04, 0x2f
        /*0062*/ 	.short	(.L_18 - .L_17)
	.align		4
.L_17:
        /*0064*/ 	.word	index@(_Z10kernel_psiPfS_S_S_S_S_S_ffiii)
        /*0068*/ 	.word	0x0000001e


	//----- nvinfo : EIATTR_FRAME_SIZE
	.align		4
.L_18:
        /*006c*/ 	.byte	0x04, 0x11
        /*006e*/ 	.short	(.L_20 - .L_19)
	.align		4
.L_19:
        /*0070*/ 	.word	index@($__internal_2_$__cuda_sm3x_div_rn_noftz_f32_slowpath)
        /*0074*/ 	.word	0x00000000


	//----- nvinfo : EIATTR_FRAME_SIZE
	.align		4
.L_20:
        /*0078*/ 	.byte	0x04, 0x11
        /*007a*/ 	.short	(.L_22 - .L_21)
	.align		4
.L_21:
        /*007c*/ 	.word	index@(_Z10kernel_psiPfS_S_S_S_S_S_ffiii)
        /*0080*/ 	.word	0x00000000


	//----- nvinfo : EIATTR_REGCOUNT
	.align		4
.L_22:
        /*0084*/ 	.byte	0x04, 0x2f
        /*0086*/ 	.short	(.L_24 - .L_23)
	.align		4
.L_23:
        /*0088*/ 	.word	index@(_Z11kernel_dPdtPfS_S_S_S_S_iifffS_S_)
        /*008c*/ 	.word	0x0000001a


	//----- nvinfo : EIATTR_FRAME_SIZE
	.align		4
.L_24:
        /*0090*/ 	.byte	0x04, 0x11
        /*0092*/ 	.short	(.L_26 - .L_25)
	.align		4
.L_25:
        /*0094*/ 	.word	index@($__internal_1_$__cuda_sm3x_div_rn_noftz_f32_slowpath)
        /*0098*/ 	.word	0x00000000


	//----- nvinfo : EIATTR_FRAME_SIZE
	.align		4
.L_26:
        /*009c*/ 	.byte	0x04, 0x11
        /*009e*/ 	.short	(.L_28 - .L_27)
	.align		4
.L_27:
        /*00a0*/ 	.word	index@(_Z11kernel_dPdtPfS_S_S_S_S_iifffS_S_)
        /*00a4*/ 	.word	0x00000000


	//----- nvinfo : EIATTR_REGCOUNT
	.align		4
.L_28:
        /*00a8*/ 	.byte	0x04, 0x2f
        /*00aa*/ 	.short	(.L_30 - .L_29)
	.align		4
.L_29:
        /*00ac*/ 	.word	index@(_Z11kernel_dVdtPfS_S_S_iifffS_S_)
        /*00b0*/ 	.word	0x00000020


	//----- nvinfo : EIATTR_FRAME_SIZE
	.align		4
.L_30:
        /*00b4*/ 	.byte	0x04, 0x11
        /*00b6*/ 	.short	(.L_32 - .L_31)
	.align		4
.L_31:
        /*00b8*/ 	.word	index@($__internal_0_$__cuda_sm20_div_rn_f64_full)
        /*00bc*/ 	.word	0x00000000


	//----- nvinfo : EIATTR_FRAME_SIZE
	.align		4
.L_32:
        /*00c0*/ 	.byte	0x04, 0x11
        /*00c2*/ 	.short	(.L_34 - .L_33)
	.align		4
.L_33:
        /*00c4*/ 	.word	index@(_Z11kernel_dVdtPfS_S_S_iifffS_S_)
        /*00c8*/ 	.word	0x00000000


	//----- nvinfo : EIATTR_REGCOUNT
	.align		4
.L_34:
        /*00cc*/ 	.byte	0x04, 0x2f
        /*00ce*/ 	.short	(.L_36 - .L_35)
	.align		4
.L_35:
        /*00d0*/ 	.word	index@(_Z17kernel_add_sourcePfS_iiii)
        /*00d4*/ 	.word	0x00000008


	//----- nvinfo : EIATTR_FRAME_SIZE
	.align		4
.L_36:
        /*00d8*/ 	.byte	0x04, 0x11
        /*00da*/ 	.short	(.L_38 - .L_37)
	.align		4
.L_37:
        /*00dc*/ 	.word	index@(_Z17kernel_add_sourcePfS_iiii)
        /*00e0*/ 	.word	0x00000000


	//----- nvinfo : EIATTR_MIN_STACK_SIZE
	.align		4
.L_38:
        /*00e4*/ 	.byte	0x04, 0x12
        /*00e6*/ 	.short	(.L_40 - .L_39)
	.align		4
.L_39:
        /*00e8*/ 	.word	index@(_Z17kernel_add_sourcePfS_iiii)
        /*00ec*/ 	.word	0x00000000


	//----- nvinfo : EIATTR_MIN_STACK_SIZE
	.align		4
.L_40:
        /*00f0*/ 	.byte	0x04, 0x12
        /*00f2*/ 	.short	(.L_42 - .L_41)
	.align		4
.L_41:
        /*00f4*/ 	.word	index@(_Z11kernel_dVdtPfS_S_S_iifffS_S_)
        /*00f8*/ 	.word	0x00000000


	//----- nvinfo : EIATTR_MIN_STACK_SIZE
	.align		4
.L_42:
        /*00fc*/ 	.byte	0x04, 0x12
        /*00fe*/ 	.short	(.L_44 - .L_43)
	.align		4
.L_43:
        /*0100*/ 	.word	index@(_Z11kernel_dPdtPfS_S_S_S_S_iifffS_S_)
        /*0104*/ 	.word	0x00000000


	//----- nvinfo : EIATTR_MIN_STACK_SIZE
	.align		4
.L_44:
        /*0108*/ 	.byte	0x04, 0x12
        /*010a*/ 	.short	(.L_46 - .L_45)
	.align		4
.L_45:
        /*010c*/ 	.word	index@(_Z10kernel_psiPfS_S_S_S_S_S_ffiii)
        /*0110*/ 	.word	0x00000000


	//----- nvinfo : EIATTR_MIN_STACK_SIZE
	.align		4
.L_46:
        /*0114*/ 	.byte	0x04, 0x12
        /*0116*/ 	.short	(.L_48 - .L_47)
	.align		4
.L_47:
        /*0118*/ 	.word	index@(_Z11kernel_psivPfS_S_S_S_S_S_S_ffiii)
        /*011c*/ 	.word	0x00000000


	//----- nvinfo : EIATTR_MIN_STACK_SIZE
	.align		4
.L_48:
        /*0120*/ 	.byte	0x04, 0x12
        /*0122*/ 	.short	(.L_50 - .L_49)
	.align		4
.L_49:
        /*0124*/ 	.word	index@(_Z11kernel_cpmlPfS_ffffifi)
        /*0128*/ 	.word	0x00000000
.L_50:


//--------------------- .nv.compat                --------------------------
	.section	.nv.compat,"",@"SHT_CUDA_COMPAT_INFO"
	.align	4
        /*0000*/ 	.byte	0x02, 0x09, 0x00, 0x00, 0x02, 0x02, 0x01, 0x00, 0x02, 0x05, 0x05, 0x00, 0x03, 0x07, 0x01, 0x01
        /*0010*/ 	.byte	0x02, 0x03, 0x00, 0x00, 0x02, 0x06, 0x01, 0x00, 0x04, 0x0b, 0x08, 0x00, 0x01, 0x00, 0x00, 0x00
        /*0020*/ 	.byte	0x00, 0x00, 0x00, 0x00


//--------------------- .nv.info._Z17kernel_add_sourcePfS_iiii --------------------------
	.section	.nv.info._Z17kernel_add_sourcePfS_iiii,"",@"SHT_CUDA_INFO"
	.sectionflags	@""
	.align	4


	//----- nvinfo : EIATTR_CUDA_API_VERSION
	.align		4
        /*0000*/ 	.byte	0x04, 0x37
        /*0002*/ 	.short	(.L_52 - .L_51)
.L_51:
        /*0004*/ 	.word	0x00000082


	//----- nvinfo : EIATTR_KPARAM_INFO
	.align		4
.L_52:
        /*0008*/ 	.byte	0x04, 0x17
        /*000a*/ 	.short	(.L_54 - .L_53)
.L_53:
        /*000c*/ 	.word	0x00000000
        /*0010*/ 	.short	0x0005
        /*0012*/ 	.short	0x001c
        /*0014*/ 	.byte	0x00, 0xf0, 0x11, 0x00


	//----- nvinfo : EIATTR_KPARAM_INFO
	.align		4
.L_54:
        /*0018*/ 	.byte	0x04, 0x17
        /*001a*/ 	.short	(.L_56 - .L_55)
.L_55:
        /*001c*/ 	.word	0x00000000
        /*0020*/ 	.short	0x0004
        /*0022*/ 	.short	0x0018
        /*0024*/ 	.byte	0x00, 0xf0, 0x11, 0x00


	//----- nvinfo : EIATTR_KPARAM_INFO
	.align		4
.L_56:
        /*0028*/ 	.byte	0x04, 0x17
        /*002a*/ 	.short	(.L_58 - .L_57)
.L_57:
        /*002c*/ 	.word	0x00000000
        /*0030*/ 	.short	0x0003
        /*0032*/ 	.short	0x0014
        /*0034*/ 	.byte	0x00, 0xf0, 0x11, 0x00


	//----- nvinfo : EIATTR_KPARAM_INFO
	.align		4
.L_58:
        /*0038*/ 	.byte	0x04, 0x17
        /*003a*/ 	.short	(.L_60 - .L_59)
.L_59:
        /*003c*/ 	.word	0x00000000
        /*0040*/ 	.short	0x0002
        /*0042*/ 	.short	0x0010
        /*0044*/ 	.byte	0x00, 0xf0, 0x11, 0x00


	//----- nvinfo : EIATTR_KPARAM_INFO
	.align		4
.L_60:
        /*0048*/ 	.byte	0x04, 0x17
        /*004a*/ 	.short	(.L_62 - .L_61)
.L_61:
        /*004c*/ 	.word	0x00000000
        /*0050*/ 	.short	0x0001
        /*0052*/ 	.short	0x0008
        /*0054*/ 	.byte	0x00, 0xf5, 0x21, 0x00


	//----- nvinfo : EIATTR_KPARAM_INFO
	.align		4
.L_62:
        /*0058*/ 	.byte	0x04, 0x17
        /*005a*/ 	.short	(.L_64 - .L_63)
.L_63:
        /*005c*/ 	.word	0x00000000
        /*0060*/ 	.short	0x0000
        /*0062*/ 	.short	0x0000
        /*0064*/ 	.byte	0x00, 0xf5, 0x21, 0x00


	//----- nvinfo : EIATTR_SPARSE_MMA_MASK
	.align		4
.L_64:
        /*0068*/ 	.byte	0x03, 0x50
        /*006a*/ 	.short	0x0000


	//----- nvinfo : EIATTR_MAXREG_COUNT
	.align		4
        /*006c*/ 	.byte	0x03, 0x1b
        /*006e*/ 	.short	0x00ff


	//----- nvinfo : EIATTR_MERCURY_ISA_VERSION
	.align		4
        /*0070*/ 	.byte	0x03, 0x5f
        /*0072*/ 	.short	0x0101


	//----- nvinfo : EIATTR_VRC_CTA_INIT_COUNT
	.align		4
        /*0074*/ 	.byte	0x02, 0x4a
	.zero		1
	.zero		1


	//----- nvinfo : EIATTR_EXIT_INSTR_OFFSETS
	.align		4
        /*0078*/ 	.byte	0x04, 0x1c
        /*007a*/ 	.short	(.L_66 - .L_65)


	//   ....[0]....
.L_65:
        /*007c*/ 	.word	0x000000a0


	//----- nvinfo : EIATTR_CBANK_PARAM_SIZE
	.align		4
.L_66:
        /*0080*/ 	.byte	0x03, 0x19
        /*0082*/ 	.short	0x0020


	//----- nvinfo : EIATTR_PARAM_CBANK
	.align		4
        /*0084*/ 	.byte	0x04, 0x0a
        /*0086*/ 	.short	(.L_68 - .L_67)
	.align		4
.L_67:
        /*0088*/ 	.word	index@(.nv.constant0._Z17kernel_add_sourcePfS_iiii)
        /*008c*/ 	.short	0x0380
        /*008e*/ 	.short	0x0020


	//----- nvinfo : EIATTR_SW_WAR
	.align		4
.L_68:
        /*0090*/ 	.byte	0x04, 0x36
        /*0092*/ 	.short	(.L_70 - .L_69)
.L_69:
        /*0094*/ 	.word	0x00000008
.L_70:


//--------------------- .nv.info._Z11kernel_dVdtPfS_S_S_iifffS_S_ --------------------------
	.section	.nv.info._Z11kernel_dVdtPfS_S_S_iifffS_S_,"",@"SHT_CUDA_INFO"
	.sectionflags	@""
	.align	4


	//----- nvinfo : EIATTR_CUDA_API_VERSION
	.align		4
        /*0000*/ 	.byte	0x04, 0x37
        /*0002*/ 	.short	(.L_72 - .L_71)
.L_71:
        /*0004*/ 	.word	0x00000082


	//----- nvinfo : EIATTR_KPARAM_INFO
	.align		4
.L_72:
        /*0008*/ 	.byte	0x04, 0x17
        /*000a*/ 	.short	(.L_74 - .L_73)
.L_73:
        /*000c*/ 	.word	0x00000000
        /*0010*/ 	.short	0x000a
        /*0012*/ 	.short	0x0040
        /*0014*/ 	.byte	0x00, 0xf5, 0x21, 0x00


	//----- nvinfo : EIATTR_KPARAM_INFO
	.align		4
.L_74:
        /*0018*/ 	.byte	0x04, 0x17
        /*001a*/ 	.short	(.L_76 - .L_75)
.L_75:
        /*001c*/ 	.word	0x00000000
        /*0020*/ 	.short	0x0009
        /*0022*/ 	.short	0x0038
        /*0024*/ 	.byte	0x00, 0xf5, 0x21, 0x00


	//----- nvinfo : EIATTR_KPARAM_INFO
	.align		4
.L_76:
        /*0028*/ 	.byte	0x04, 0x17
        /*002a*/ 	.short	(.L_78 - .L_77)
.L_77:
        /*002c*/ 	.word	0x00000000
        /*0030*/ 	.short	0x0008
        /*0032*/ 	.short	0x0030
        /*0034*/ 	.byte	0x00, 0xf0, 0x11, 0x00


	//----- nvinfo : EIATTR_KPARAM_INFO
	.align		4
.L_78:
        /*0038*/ 	.byte	0x04, 0x17
        /*003a*/ 	.short	(.L_80 - .L_79)
.L_79:
        /*003c*/ 	.word	0x00000000
        /*0040*/ 	.short	0x0007
        /*0042*/ 	.short	0x002c
        /*0044*/ 	.byte	0x00, 0xf0, 0x11, 0x00


	//----- nvinfo : EIATTR_KPARAM_INFO
	.align		4
.L_80:
        /*0048*/ 	.byte	0x04, 0x17
        /*004a*/ 	.short	(.L_82 - .L_81)
.L_81:
        /*004c*/ 	.word	0x00000000
        /*0050*/ 	.short	0x0006
        /*0052*/ 	.short	0x0028
        /*0054*/ 	.byte	0x00, 0xf0, 0x11, 0x00


	//----- nvinfo : EIATTR_KPARAM_INFO
	.align		4
.L_82:
        /*0058*/ 	.byte	0x04, 0x17
        /*005a*/ 	.short	(.L_84 - .L_83)
.L_83:
        /*005c*/ 	.word	0x00000000
        /*0060*/ 	.short	0x0005
        /*0062*/ 	.short	0x0024
        /*0064*/ 	.byte	0x00, 0xf0, 0x11, 0x00


	//----- nvinfo : EIATTR_KPARAM_INFO
	.align		4
.L_84:
        /*0068*/ 	.byte	0x04, 0x17
        /*006a*/ 	.short	(.L_86 - .L_85)
.L_85:
        /*006c*/ 	.word	0x00000000
        /*0070*/ 	.short	0x0004
        /*0072*/ 	.short	0x0020
        /*0074*/ 	.byte	0x00, 0xf0, 0x11, 0x00


	//----- nvinfo : EIATTR_KPARAM_INFO
	.align		4
.L_86:
        /*0078*/ 	.byte	0x04, 0x17
        /*007a*/ 	.short	(.L_88 - .L_87)
.L_87:
        /*007c*/ 	.word	0x00000000
        /*0080*/ 	.short	0x0003
        /*0082*/ 	.short	0x0018
        /*0084*/ 	.byte	0x00, 0xf5, 0x21, 0x00


	//----- nvinfo : EIATTR_KPARAM_INFO
	.align		4
.L_88:
        /*0088*/ 	.byte	0x04, 0x17
        /*008a*/ 	.short	(.L_90 - .L_89)
.L_89:
        /*008c*/ 	.word	0x00000000
        /*0090*/ 	.short	0x0002
        /*0092*/ 	.short	0x0010
        /*0094*/ 	.byte	0x00, 0xf5, 0x21, 0x00


	//----- nvinfo : EIATTR_KPARAM_INFO
	.align		4
.L_90:
        /*0098*/ 	.byte	0x04, 0x17
        /*009a*/ 	.short	(.L_92 - .L_91)
.L_91:
        /*009c*/ 	.word	0x00000000
        /*00a0*/ 	.short	0x0001
        /*00a2*/ 	.short	0x0008
        /*00a4*/ 	.byte	0x00, 0xf5, 0x21, 0x00


	//----- nvinfo : EIATTR_KPARAM_INFO
	.align		4
.L_92:
        /*00a8*/ 	.byte	0x04, 0x17
        /*00aa*/ 	.short	(.L_94 - .L_93)
.L_93:
        /*00ac*/ 	.word	0x00000000
        /*00b0*/ 	.short	0x0000
        /*00b2*/ 	.short	0x0000
        /*00b4*/ 	.byte	0x00, 0xf5, 0x21, 0x00


	//----- nvinfo : EIATTR_SPARSE_MMA_MASK
	.align		4
.L_94:
        /*00b8*/ 	.byte	0x03, 0x50
        /*00ba*/ 	.short	0x0000


	//----- nvinfo : EIATTR_MAXREG_COUNT
	.align		4
        /*00bc*/ 	.byte	0x03, 0x1b
        /*00be*/ 	.short	0x00ff


	//----- nvinfo : EIATTR_MERCURY_ISA_VERSION
	.align		4
        /*00c0*/ 	.byte	0x03, 0x5f
        /*00c2*/ 	.short	0x0101


	//----- nvinfo : EIATTR_VRC_CTA_INIT_COUNT
	.align		4
        /*00c4*/ 	.byte	0x02, 0x4a
	.zero		1
	.zero		1


	//----- nvinfo : EIATTR_EXIT_INSTR_OFFSETS
	.align		4
        /*00c8*/ 	.byte	0x04, 0x1c
        /*00ca*/ 	.short	(.L_96 - .L_95)


	//   ....[0]....
.L_95:
        /*00cc*/ 	.word	0x000006d0


	//   ....[1]....
        /*00d0*/ 	.word	0x00000d20


	//----- nvinfo : EIATTR_CRS_STACK_SIZE
	.align		4
.L_96:
        /*00d4*/ 	.byte	0x04, 0x1e
        /*00d6*/ 	.short	(.L_98 - .L_97)
.L_97:
        /*00d8*/ 	.word	0x00000000


	//----- nvinfo : EIATTR_CBANK_PARAM_SIZE
	.align		4
.L_98:
        /*00dc*/ 	.byte	0x03, 0x19
        /*00de*/ 	.short	0x0048


	//----- nvinfo : EIATTR_PARAM_CBANK
	.align		4
        /*00e0*/ 	.byte	0x04, 0x0a
        /*00e2*/ 	.short	(.L_100 - .L_99)
	.align		4
.L_99:
        /*00e4*/ 	.word	index@(.nv.constant0._Z11kernel_dVdtPfS_S_S_iifffS_S_)
        /*00e8*/ 	.short	0x0380
        /*00ea*/ 	.short	0x0048


	//----- nvinfo : EIATTR_SW_WAR
	.align		4
.L_100:
        /*00ec*/ 	.byte	0x04, 0x36
        /*00ee*/ 	.short	(.L_102 - .L_101)
.L_101:
        /*00f0*/ 	.word	0x00000008
.L_102:


//--------------------- .nv.info._Z11kernel_dPdtPfS_S_S_S_S_iifffS_S_ --------------------------
	.section	.nv.info._Z11kernel_dPdtPfS_S_S_S_S_iifffS_S_,"",@"SHT_CUDA_INFO"
	.sectionflags	@""
	.align	4


	//----- nvinfo : EIATTR_CUDA_API_VERSION
	.align		4
        /*0000*/ 	.byte	0x04, 0x37
        /*0002*/ 	.short	(.L_104 - .L_103)
.L_103:
        /*0004*/ 	.word	0x00000082


	//----- nvinfo : EIATTR_KPARAM_INFO
	.align		4
.L_104:
        /*0008*/ 	.byte	0x04, 0x17
        /*000a*/ 	.short	(.L_106 - .L_105)
.L_105:
        /*000c*/ 	.word	0x00000000
        /*0010*/ 	.short	0x000c
        /*0012*/ 	.short	0x0050
        /*0014*/ 	.byte	0x00, 0xf5, 0x21, 0x00


	//----- nvinfo : EIATTR_KPARAM_INFO
	.align		4
.L_106:
        /*0018*/ 	.byte	0x04, 0x17
        /*001a*/ 	.short	(.L_108 - .L_107)
.L_107:
        /*001c*/ 	.word	0x00000000
        /*0020*/ 	.short	0x000b
        /*0022*/ 	.short	0x0048
        /*0024*/ 	.byte	0x00, 0xf5, 0x21, 0x00


	//----- nvinfo : EIATTR_KPARAM_INFO
	.align		4
.L_108:
        /*0028*/ 	.byte	0x04, 0x17
        /*002a*/ 	.short	(.L_110 - .L_109)
.L_109:
        /*002c*/ 	.word	0x00000000
        /*0030*/ 	.short	0x000a
        /*0032*/ 	.short	0x0040
        /*0034*/ 	.byte	0x00, 0xf0, 0x11, 0x00


	//----- nvinfo : EIATTR_KPARAM_INFO
	.align		4
.L_110:
        /*0038*/ 	.byte	0x04, 0x17
        /*003a*/ 	.short	(.L_112 - .L_111)
.L_111:
        /*003c*/ 	.word	0x00000000
        /*0040*/ 	.short	0x0009
        /*0042*/ 	.short	0x003c
        /*0044*/ 	.byte	0x00, 0xf0, 0x11, 0x00


	//----- nvinfo : EIATTR_KPARAM_INFO
	.align		4
.L_112:
        /*0048*/ 	.byte	0x04, 0x17
        /*004a*/ 	.short	(.L_114 - .L_113)
.L_113:
        /*004c*/ 	.word	0x00000000
        /*0050*/ 	.short	0x0008
        /*0052*/ 	.short	0x0038
        /*0054*/ 	.byte	0x00, 0xf0, 0x11, 0x00


	//----- nvinfo : EIATTR_KPARAM_INFO
	.align		4
.L_114:
        /*0058*/ 	.byte	0x04, 0x17
        /*005a*/ 	.short	(.L_116 - .L_115)
.L_115:
        /*005c*/ 	.word	0x00000000
        /*0060*/ 	.short	0x0007
        /*0062*/ 	.short	0x0034
        /*0064*/ 	.byte	0x00, 0xf0, 0x11, 0x00


	//----- nvinfo : EIATTR_KPARAM_INFO
	.align		4
.L_116:
        /*0068*/ 	.byte	0x04, 0x17
        /*006a*/ 	.short	(.L_118 - .L_117)
.L_117:
        /*006c*/ 	.word	0x00000000
        /*0070*/ 	.short	0x0006
        /*0072*/ 	.short	0x0030
        /*0074*/ 	.byte	0x00, 0xf0, 0x11, 0x00


	//----- nvinfo : EIATTR_KPARAM_INFO
	.align		4
.L_118:
        /*0078*/ 	.byte	0x04, 0x17
        /*007a*/ 	.short	(.L_120 - .L_119)
.L_119:
        /*007c*/ 	.word	0x00000000
        /*0080*/ 	.short	0x0005
        /*0082*/ 	.short	0x0028
        /*0084*/ 	.byte	0x00, 0xf5, 0x21, 0x00


	//----- nvinfo : EIATTR_KPARAM_INFO
	.align		4
.L_120:
        /*0088*/ 	.byte	0x04, 0x17
        /*008a*/ 	.short	(.L_122 - .L_121)
.L_121:
        /*008c*/ 	.word	0x00000000
        /*0090*/ 	.short	0x0004
        /*0092*/ 	.short	0x0020
        /*0094*/ 	.byte	0x00, 0xf5, 0x21, 0x00


	//----- nvinfo : EIATTR_KPARAM_INFO
	.align		4
.L_122:
        /*0098*/ 	.byte	0x04, 0x17
        /*009a*/ 	.short	(.L_124 - .L_123)
.L_123:
        /*009c*/ 	.word	0x00000000
        /*00a0*/ 	.short	0x0003
        /*00a2*/ 	.short	0x0018
        /*00a4*/ 	.byte	0x00, 0xf5, 0x21, 0x00


	//----- nvinfo : EIATTR_KPARAM_INFO
	.align		4
.L_124:
        /*00a8*/ 	.byte	0x04, 0x17
        /*00aa*/ 	.short	(.L_126 - .L_125)
.L_125:
        /*00ac*/ 	.word	0x00000000
        /*00b0*/ 	.short	0x0002
        /*00b2*/ 	.short	0x0010
        /*00b4*/ 	.byte	0x00, 0xf5, 0x21, 0x00


	//----- nvinfo : EIATTR_KPARAM_INFO
	.align		4
.L_126:
        /*00b8*/ 	.byte	0x04, 0x17
        /*00ba*/ 	.short	(.L_128 - .L_127)
.L_127:
        /*00bc*/ 	.word	0x00000000
        /*00c0*/ 	.short	0x0001
        /*00c2*/ 	.short	0x0008
        /*00c4*/ 	.byte	0x00, 0xf5, 0x21, 0x00


	//----- nvinfo : EIATTR_KPARAM_INFO
	.align		4
.L_128:
        /*00c8*/ 	.byte	0x04, 0x17
        /*00ca*/ 	.short	(.L_130 - .L_129)
.L_129:
        /*00cc*/ 	.word	0x00000000
        /*00d0*/ 	.short	0x0000
        /*00d2*/ 	.short	0x0000
        /*00d4*/ 	.byte	0x00, 0xf5, 0x21, 0x00


	//----- nvinfo : EIATTR_SPARSE_MMA_MASK
	.align		4
.L_130:
        /*00d8*/ 	.byte	0x03, 0x50
        /*00da*/ 	.short	0x0000


	//----- nvinfo : EIATTR_MAXREG_COUNT
	.align		4
        /*00dc*/ 	.byte	0x03, 0x1b
        /*00de*/ 	.short	0x00ff


	//----- nvinfo : EIATTR_MERCURY_ISA_VERSION
	.align		4
        /*00e0*/ 	.byte	0x03, 0x5f
        /*00e2*/ 	.short	0x0101


	//----- nvinfo : EIATTR_VRC_CTA_INIT_COUNT
	.align		4
        /*00e4*/ 	.byte	0x02, 0x4a
	.zero		1
	.zero		1


	//----- nvinfo : EIATTR_EXIT_INSTR_OFFSETS
	.align		4
        /*00e8*/ 	.byte	0x04, 0x1c
        /*00ea*/ 	.short	(.L_132 - .L_131)


	//   ....[0]....
.L_131:
        /*00ec*/ 	.word	0x00000110


	//   ....[1]....
        /*00f0*/ 	.word	0x000007f0


	//----- nvinfo : EIATTR_CRS_STACK_SIZE
	.align		4
.L_132:
        /*00f4*/ 	.byte	0x04, 0x1e
        /*00f6*/ 	.short	(.L_134 - .L_133)
.L_133:
        /*00f8*/ 	.word	0x00000000


	//----- nvinfo : EIATTR_CBANK_PARAM_SIZE
	.align		4
.L_134:
        /*00fc*/ 	.byte	0x03, 0x19
        /*00fe*/ 	.short	0x0058


	//----- nvinfo : EIATTR_PARAM_CBANK
	.align		4
        /*0100*/ 	.byte	0x04, 0x0a
        /*0102*/ 	.short	(.L_136 - .L_135)
	.align		4
.L_135:
        /*0104*/ 	.word	index@(.nv.constant0._Z11kernel_dPdtPfS_S_S_S_S_iifffS_S_)
        /*0108*/ 	.short	0x0380
        /*010a*/ 	.short	0x0058


	//----- nvinfo : EIATTR_SW_WAR
	.align		4
.L_136:
        /*010c*/ 	.byte	0x04, 0x36
        /*010e*/ 	.short	(.L_138 - .L_137)
.L_137:
        /*0110*/ 	.word	0x00000008
.L_138:


//--------------------- .nv.info._Z10kernel_psiPfS_S_S_S_S_S_ffiii --------------------------
	.section	.nv.info._Z10kernel_psiPfS_S_S_S_S_S_ffiii,"",@"SHT_CUDA_INFO"
	.sectionflags	@""
	.align	4


	//----- nvinfo : EIATTR_CUDA_API_VERSION
	.align		4
        /*0000*/ 	.byte	0x04, 0x37
        /*0002*/ 	.short	(.L_140 - .L_139)
.L_139:
        /*0004*/ 	.word	0x00000082


	//----- nvinfo : EIATTR_KPARAM_INFO
	.align		4
.L_140:
        /*0008*/ 	.byte	0x04, 0x17
        /*000a*/ 	.short	(.L_142 - .L_141)
.L_141:
        /*000c*/ 	.word	0x00000000
        /*0010*/ 	.short	0x000b
        /*0012*/ 	.short	0x0048
        /*0014*/ 	.byte	0x00, 0xf0, 0x11, 0x00


	//----- nvinfo : EIATTR_KPARAM_INFO
	.align		4
.L_142:
        /*0018*/ 	.byte	0x04, 0x17
        /*001a*/ 	.short	(.L_144 - .L_143)
.L_143:
        /*001c*/ 	.word	0x00000000
        /*0020*/ 	.short	0x000a
        /*0022*/ 	.short	0x0044
        /*0024*/ 	.byte	0x00, 0xf0, 0x11, 0x00


	//----- nvinfo : EIATTR_KPARAM_INFO
	.align		4
.L_144:
        /*0028*/ 	.byte	0x04, 0x17
        /*002a*/ 	.short	(.L_146 - .L_145)
.L_145:
        /*002c*/ 	.word	0x00000000
        /*0030*/ 	.short	0x0009
        /*0032*/ 	.short	0x0040
        /*0034*/ 	.byte	0x00, 0xf0, 0x11, 0x00


	//----- nvinfo : EIATTR_KPARAM_INFO
	.align		4
.L_146:
        /*0038*/ 	.byte	0x04, 0x17
        /*003a*/ 	.short	(.L_148 - .L_147)
.L_147:
        /*003c*/ 	.word	0x00000000
        /*0040*/ 	.short	0x0008
        /*0042*/ 	.short	0x003c
        /*0044*/ 	.byte	0x00, 0xf0, 0x11, 0x00


	//----- nvinfo : EIATTR_KPARAM_INFO
	.align		4
.L_148:
        /*0048*/ 	.byte	0x04, 0x17
        /*004a*/ 	.short	(.L_150 - .L_149)
.L_149:
        /*004c*/ 	.word	0x00000000
        /*0050*/ 	.short	0x0007
        /*0052*/ 	.short	0x0038
        /*0054*/ 	.byte	0x00, 0xf0, 0x11, 0x00


	//----- nvinfo : EIATTR_KPARAM_INFO
	.align		4
.L_150:
        /*0058*/ 	.byte	0x04, 0x17
        /*005a*/ 	.short	(.L_152 - .L_151)
.L_151:
        /*005c*/ 	.word	0x00000000
        /*0060*/ 	.short	0x0006
        /*0062*/ 	.short	0x0030
        /*0064*/ 	.byte	0x00, 0xf5, 0x21, 0x00


	//----- nvinfo : EIATTR_KPARAM_INFO
	.align		4
.L_152:
        /*0068*/ 	.byte	0x04, 0x17
        /*006a*/ 	.short	(.L_154 - .L_153)
.L_153:
        /*006c*/ 	.word	0x00000000
        /*0070*/ 	.short	0x0005
        /*0072*/ 	.short	0x0028
        /*0074*/ 	.byte	0x00, 0xf5, 0x21, 0x00


	//----- nvinfo : EIATTR_KPARAM_INFO
	.align		4
.L_154:
        /*0078*/ 	.byte	0x04, 0x17
        /*007a*/ 	.short	(.L_156 - .L_155)
.L_155:
        /*007c*/ 	.word	0x00000000
        /*0080*/ 	.short	0x0004
        /*0082*/ 	.short	0x0020
        /*0084*/ 	.byte	0x00, 0xf5, 0x21, 0x00


	//----- nvinfo : EIATTR_KPARAM_INFO
	.align		4
.L_156:
        /*0088*/ 	.byte	0x04, 0x17
        /*008a*/ 	.short	(.L_158 - .L_157)
.L_157:
        /*008c*/ 	.word	0x00000000
        /*0090*/ 	.short	0x0003
        /*0092*/ 	.short	0x0018
        /*0094*/ 	.byte	0x00, 0xf5, 0x21, 0x00


	//----- nvinfo : EIATTR_KPARAM_INFO
	.align		4
.L_158:
        /*0098*/ 	.byte	0x04, 0x17
        /*009a*/ 	.short	(.L_160 - .L_159)
.L_159:
        /*009c*/ 	.word	0x00000000
        /*00a0*/ 	.short	0x0002
        /*00a2*/ 	.short	0x0010
        /*00a4*/ 	.byte	0x00, 0xf5, 0x21, 0x00


	//----- nvinfo : EIATTR_KPARAM_INFO
	.align		4
.L_160:
        /*00a8*/ 	.byte	0x04, 0x17
        /*00aa*/ 	.short	(.L_162 - .L_161)
.L_161:
        /*00ac*/ 	.word	0x00000000
        /*00b0*/ 	.short	0x0001
        /*00b2*/ 	.short	0x0008
        /*00b4*/ 	.byte	0x00, 0xf5, 0x21, 0x00


	//----- nvinfo : EIATTR_KPARAM_INFO
	.align		4
.L_162:
        /*00b8*/ 	.byte	0x04, 0x17
        /*00ba*/ 	.short	(.L_164 - .L_163)
.L_163:
        /*00bc*/ 	.word	0x00000000
        /*00c0*/ 	.short	0x0000
        /*00c2*/ 	.short	0x0000
        /*00c4*/ 	.byte	0x00, 0xf5, 0x21, 0x00


	//----- nvinfo : EIATTR_SPARSE_MMA_MASK
	.align		4
.L_164:
        /*00c8*/ 	.byte	0x03, 0x50
        /*00ca*/ 	.short	0x0000


	//----- nvinfo : EIATTR_MAXREG_COUNT
	.align		4
        /*00cc*/ 	.byte	0x03, 0x1b
        /*00ce*/ 	.short	0x00ff


	//----- nvinfo : EIATTR_MERCURY_ISA_VERSION
	.align		4
        /*00d0*/ 	.byte	0x03, 0x5f
        /*00d2*/ 	.short	0x0101


	//----- nvinfo : EIATTR_VRC_CTA_INIT_COUNT
	.align		4
        /*00d4*/ 	.byte	0x02, 0x4a
	.zero		1
	.zero		1


	//----- nvinfo : EIATTR_EXIT_INSTR_OFFSETS
	.align		4
        /*00d8*/ 	.byte	0x04, 0x1c
        /*00da*/ 	.short	(.L_166 - .L_165)


	//   ....[0]....
.L_165:
        /*00dc*/ 	.word	0x00000520


	//   ....[1]....
        /*00e0*/ 	.word	0x000008e0


	//----- nvinfo : EIATTR_CRS_STACK_SIZE
	.align		4
.L_166:
        /*00e4*/ 	.byte	0x04, 0x1e
        /*00e6*/ 	.short	(.L_168 - .L_167)
.L_167:
        /*00e8*/ 	.word	0x00000000


	//----- nvinfo : EIATTR_CBANK_PARAM_SIZE
	.align		4
.L_168:
        /*00ec*/ 	.byte	0x03, 0x19
        /*00ee*/ 	.short	0x004c


	//----- nvinfo : EIATTR_PARAM_CBANK
	.align		4
        /*00f0*/ 	.byte	0x04, 0x0a
        /*00f2*/ 	.short	(.L_170 - .L_169)
	.align		4
.L_169:
        /*00f4*/ 	.word	index@(.nv.constant0._Z10kernel_psiPfS_S_S_S_S_S_ffiii)
        /*00f8*/ 	.short	0x0380
        /*00fa*/ 	.short	0x004c


	//----- nvinfo : EIATTR_SW_WAR
	.align		4
.L_170:
        /*00fc*/ 	.byte	0x04, 0x36
        /*00fe*/ 	.short	(.L_172 - .L_171)
.L_171:
        /*0100*/ 	.word	0x00000008
.L_172:


//--------------------- .nv.info._Z11kernel_psivPfS_S_S_S_S_S_S_ffiii --------------------------
	.section	.nv.info._Z11kernel_psivPfS_S_S_S_S_S_S_ffiii,"",@"SHT_CUDA_INFO"
	.sectionflags	@""
	.align	4


	//----- nvinfo : EIATTR_CUDA_API_VERSION
	.align		4
        /*0000*/ 	.byte	0x04, 0x37
        /*0002*/ 	.short	(.L_174 - .L_173)
.L_173:
        /*0004*/ 	.word	0x00000082


	//----- nvinfo : EIATTR_KPARAM_INFO
	.align		4
.L_174:
        /*0008*/ 	.byte	0x04, 0x17
        /*000a*/ 	.short	(.L_176 - .L_175)
.L_175:
        /*000c*/ 	.word	0x00000000
        /*0010*/ 	.short	0x000c
        /*0012*/ 	.short	0x0050
        /*0014*/ 	.byte	0x00, 0xf0, 0x11, 0x00


	//----- nvinfo : EIATTR_KPARAM_INFO
	.align		4
.L_176:
        /*0018*/ 	.byte	0x04, 0x17
        /*001a*/ 	.short	(.L_178 - .L_177)
.L_177:
        /*001c*/ 	.word	0x00000000
        /*0020*/ 	.short	0x000b
        /*0022*/ 	.short	0x004c
        /*0024*/ 	.byte	0x00, 0xf0, 0x11, 0x00


	//----- nvinfo : EIATTR_KPARAM_INFO
	.align		4
.L_178:
        /*0028*/ 	.byte	0x04, 0x17
        /*002a*/ 	.short	(.L_180 - .L_179)
.L_179:
        /*002c*/ 	.word	0x00000000
        /*0030*/ 	.short	0x000a
        /*0032*/ 	.short	0x0048
        /*0034*/ 	.byte	0x00, 0xf0, 0x11, 0x00


	//----- nvinfo : EIATTR_KPARAM_INFO
	.align		4
.L_180:
        /*0038*/ 	.byte	0x04, 0x17
        /*003a*/ 	.short	(.L_182 - .L_181)
.L_181:
        /*003c*/ 	.word	0x00000000
        /*0040*/ 	.short	0x0009
        /*0042*/ 	.short	0x0044
        /*0044*/ 	.byte	0x00, 0xf0, 0x11, 0x00


	//----- nvinfo : EIATTR_KPARAM_INFO
	.align		4
.L_182:
        /*0048*/ 	.byte	0x04, 0x17
        /*004a*/ 	.short	(.L_184 - .L_183)
.L_183:
        /*004c*/ 	.word	0x00000000
        /*0050*/ 	.short	0x0008
        /*0052*/ 	.short	0x0040
        /*0054*/ 	.byte	0x00, 0xf0, 0x11, 0x00


	//----- nvinfo : EIATTR_KPARAM_INFO
	.align		4
.L_184:
        /*0058*/ 	.byte	0x04, 0x17
        /*005a*/ 	.short	(.L_186 - .L_185)
.L_185:
        /*005c*/ 	.word	0x00000000
        /*0060*/ 	.short	0x0007
        /*0062*/ 	.short	0x0038
        /*0064*/ 	.byte	0x00, 0xf5, 0x21, 0x00


	//----- nvinfo : EIATTR_KPARAM_INFO
	.align		4
.L_186:
        /*0068*/ 	.byte	0x04, 0x17
        /*006a*/ 	.short	(.L_188 - .L_187)
.L_187:
        /*006c*/ 	.word	0x00000000
        /*0070*/ 	.short	0x0006
        /*0072*/ 	.short	0x0030
        /*0074*/ 	.byte	0x00, 0xf5, 0x21, 0x00


	//----- nvinfo : EIATTR_KPARAM_INFO
	.align		4
.L_188:
        /*0078*/ 	.byte	0x04, 0x17
        /*007a*/ 	.short	(.L_190 - .L_189)
.L_189:
        /*007c*/ 	.word	0x00000000
        /*0080*/ 	.short	0x0005
        /*0082*/ 	.short	0x0028
        /*0084*/ 	.byte	0x00, 0xf5, 0x21, 0x00


	//----- nvinfo : EIATTR_KPARAM_INFO
	.align		4
.L_190:
        /*0088*/ 	.byte	0x04, 0x17
        /*008a*/ 	.short	(.L_192 - .L_191)
.L_191:
        /*008c*/ 	.word	0x00000000
        /*0090*/ 	.short	0x0004
        /*0092*/ 	.short	0x0020
        /*0094*/ 	.byte	0x00, 0xf5, 0x21, 0x00


	//----- nvinfo : EIATTR_KPARAM_INFO
	.align		4
.L_192:
        /*0098*/ 	.byte	0x04, 0x17
        /*009a*/ 	.short	(.L_194 - .L_193)
.L_193:
        /*009c*/ 	.word	0x00000000
        /*00a0*/ 	.short	0x0003
        /*00a2*/ 	.short	0x0018
        /*00a4*/ 	.byte	0x00, 0xf5, 0x21, 0x00


	//----- nvinfo : EIATTR_KPARAM_INFO
	.align		4
.L_194:
        /*00a8*/ 	.byte	0x04, 0x17
        /*00aa*/ 	.short	(.L_196 - .L_195)
.L_195:
        /*00ac*/ 	.word	0x00000000
        /*00b0*/ 	.short	0x0002
        /*00b2*/ 	.short	0x0010
        /*00b4*/ 	.byte	0x00, 0xf5, 0x21, 0x00


	//----- nvinfo : EIATTR_KPARAM_INFO
	.align		4
.L_196:
        /*00b8*/ 	.byte	0x04, 0x17
        /*00ba*/ 	.short	(.L_198 - .L_197)
.L_197:
        /*00bc*/ 	.word	0x00000000
        /*00c0*/ 	.short	0x0001
        /*00c2*/ 	.short	0x0008
        /*00c4*/ 	.byte	0x00, 0xf5, 0x21, 0x00


	//----- nvinfo : EIATTR_KPARAM_INFO
	.align		4
.L_198:
        /*00c8*/ 	.byte	0x04, 0x17
        /*00ca*/ 	.short	(.L_200 - .L_199)
.L_199:
        /*00cc*/ 	.word	0x00000000
        /*00d0*/ 	.short	0x0000
        /*00d2*/ 	.short	0x0000
        /*00d4*/ 	.byte	0x00, 0xf5, 0x21, 0x00


	//----- nvinfo : EIATTR_SPARSE_MMA_MASK
	.align		4
.L_200:
        /*00d8*/ 	.byte	0x03, 0x50
        /*00da*/ 	.short	0x0000


	//----- nvinfo : EIATTR_MAXREG_COUNT
	.align		4
        /*00dc*/ 	.byte	0x03, 0x1b
        /*00de*/ 	.short	0x00ff


	//----- nvinfo : EIATTR_MERCURY_ISA_VERSION
	.align		4
        /*00e0*/ 	.byte	0x03, 0x5f
        /*00e2*/ 	.short	0x0101


	//----- nvinfo : EIATTR_VRC_CTA_INIT_COUNT
	.align		4
        /*00e4*/ 	.byte	0x02, 0x4a
	.zero		1
	.zero		1


	//----- nvinfo : EIATTR_EXIT_INSTR_OFFSETS
	.align		4
        /*00e8*/ 	.byte	0x04, 0x1c
        /*00ea*/ 	.short	(.L_202 - .L_201)


	//   ....[0]....
.L_201:
        /*00ec*/ 	.word	0x00000530


	//   ....[1]....
        /*00f0*/ 	.word	0x00000900


	//----- nvinfo : EIATTR_CRS_STACK_SIZE
	.align		4
.L_202:
        /*00f4*/ 	.byte	0x04, 0x1e
        /*00f6*/ 	.short	(.L_204 - .L_203)
.L_203:
        /*00f8*/ 	.word	0x00000000


	//----- nvinfo : EIATTR_CBANK_PARAM_SIZE
	.align		4
.L_204:
        /*00fc*/ 	.byte	0x03, 0x19
        /*00fe*/ 	.short	0x0054


	//----- nvinfo : EIATTR_PARAM_CBANK
	.align		4
        /*0100*/ 	.byte	0x04, 0x0a
        /*0102*/ 	.short	(.L_206 - .L_205)
	.align		4
.L_205:
        /*0104*/ 	.word	index@(.nv.constant0._Z11kernel_psivPfS_S_S_S_S_S_S_ffiii)
        /*0108*/ 	.short	0x0380
        /*010a*/ 	.short	0x0054


	//----- nvinfo : EIATTR_SW_WAR
	.align		4
.L_206:
        /*010c*/ 	.byte	0x04, 0x36
        /*010e*/ 	.short	(.L_208 - .L_207)
.L_207:
        /*0110*/ 	.word	0x00000008
.L_208:


//--------------------- .nv.info._Z11kernel_cpmlPfS_ffffifi --------------------------
	.section	.nv.info._Z11kernel_cpmlPfS_ffffifi,"",@"SHT_CUDA_INFO"
	.sectionflags	@""
	.align	4


	//----- nvinfo : EIATTR_CUDA_API_VERSION
	.align		4
        /*0000*/ 	.byte	0x04, 0x37
        /*0002*/ 	.short	(.L_210 - .L_209)
.L_209:
        /*0004*/ 	.word	0x00000082


	//----- nvinfo : EIATTR_KPARAM_INFO
	.align		4
.L_210:
        /*0008*/ 	.byte	0x04, 0x17
        /*000a*/ 	.short	(.L_212 - .L_211)
.L_211:
        /*000c*/ 	.word	0x00000000
        /*0010*/ 	.short	0x0008
        /*0012*/ 	.short	0x0028
        /*0014*/ 	.byte	0x00, 0xf0, 0x11, 0x00


	//----- nvinfo : EIATTR_KPARAM_INFO
	.align		4
.L_212:
        /*0018*/ 	.byte	0x04, 0x17
        /*001a*/ 	.short	(.L_214 - .L_213)
.L_213:
        /*001c*/ 	.word	0x00000000
        /*0020*/ 	.short	0x0007
        /*0022*/ 	.short	0x0024
        /*0024*/ 	.byte	0x00, 0xf0, 0x11, 0x00


	//----- nvinfo : EIATTR_KPARAM_INFO
	.align		4
.L_214:
        /*0028*/ 	.byte	0x04, 0x17
        /*002a*/ 	.short	(.L_216 - .L_215)
.L_215:
        /*002c*/ 	.word	0x00000000
        /*0030*/ 	.short	0x0006
        /*0032*/ 	.short	0x0020
        /*0034*/ 	.byte	0x00, 0xf0, 0x11, 0x00


	//----- nvinfo : EIATTR_KPARAM_INFO
	.align		4
.L_216:
        /*0038*/ 	.byte	0x04, 0x17
        /*003a*/ 	.short	(.L_218 - .L_217)
.L_217:
        /*003c*/ 	.word	0x00000000
        /*0040*/ 	.short	0x0005
        /*0042*/ 	.short	0x001c
        /*0044*/ 	.byte	0x00, 0xf0, 0x11, 0x00


	//----- nvinfo : EIATTR_KPARAM_INFO
	.align		4
.L_218:
        /*0048*/ 	.byte	0x04, 0x17
        /*004a*/ 	.short	(.L_220 - .L_219)
.L_219:
        /*004c*/ 	.word	0x00000000
        /*0050*/ 	.short	0x0004
        /*0052*/ 	.short	0x0018
        /*0054*/ 	.byte	0x00, 0xf0, 0x11, 0x00


	//----- nvinfo : EIATTR_KPARAM_INFO
	.align		4
.L_220:
        /*0058*/ 	.byte	0x04, 0x17
        /*005a*/ 	.short	(.L_222 - .L_221)
.L_221:
        /*005c*/ 	.word	0x00000000
        /*0060*/ 	.short	0x0003
        /*0062*/ 	.short	0x0014
        /*0064*/ 	.byte	0x00, 0xf0, 0x11, 0x00


	//----- nvinfo : EIATTR_KPARAM_INFO
	.align		4
.L_222:
        /*0068*/ 	.byte	0x04, 0x17
        /*006a*/ 	.short	(.L_224 - .L_223)
.L_223:
        /*006c*/ 	.word	0x00000000
        /*0070*/ 	.short	0x0002
        /*0072*/ 	.short	0x0010
        /*0074*/ 	.byte	0x00, 0xf0, 0x11, 0x00


	//----- nvinfo : EIATTR_KPARAM_INFO
	.align		4
.L_224:
        /*0078*/ 	.byte	0x04, 0x17
        /*007a*/ 	.short	(.L_226 - .L_225)
.L_225:
        /*007c*/ 	.word	0x00000000
        /*0080*/ 	.short	0x0001
        /*0082*/ 	.short	0x0008
        /*0084*/ 	.byte	0x00, 0xf5, 0x21, 0x00


	//----- nvinfo : EIATTR_KPARAM_INFO
	.align		4
.L_226:
        /*0088*/ 	.byte	0x04, 0x17
        /*008a*/ 	.short	(.L_228 - .L_227)
.L_227:
        /*008c*/ 	.word	0x00000000
        /*0090*/ 	.short	0x0000
        /*0092*/ 	.short	0x0000
        /*0094*/ 	.byte	0x00, 0xf5, 0x21, 0x00


	//----- nvinfo : EIATTR_SPARSE_MMA_MASK
	.align		4
.L_228:
        /*0098*/ 	.byte	0x03, 0x50
        /*009a*/ 	.short	0x0000


	//----- nvinfo : EIATTR_MAXREG_COUNT
	.align		4
        /*009c*/ 	.byte	0x03, 0x1b
        /*009e*/ 	.short	0x00ff


	//----- nvinfo : EIATTR_MERCURY_ISA_VERSION
	.align		4
        /*00a0*/ 	.byte	0x03, 0x5f
        /*00a2*/ 	.short	0x0101


	//----- nvinfo : EIATTR_VRC_CTA_INIT_COUNT
	.align		4
        /*00a4*/ 	.byte	0x02, 0x4a
	.zero		1
	.zero		1


	//----- nvinfo : EIATTR_EXIT_INSTR_OFFSETS
	.align		4
        /*00a8*/ 	.byte	0x04, 0x1c
        /*00aa*/ 	.short	(.L_230 - .L_229)


	//   ....[0]....
.L_229:
        /*00ac*/ 	.word	0x00000d90


	//   ....[1]....
        /*00b0*/ 	.word	0x000011d0


	//----- nvinfo : EIATTR_CRS_STACK_SIZE
	.align		4
.L_230:
        /*00b4*/ 	.byte	0x04, 0x1e
        /*00b6*/ 	.short	(.L_232 - .L_231)
.L_231:
        /*00b8*/ 	.word	0x00000000


	//----- nvinfo : EIATTR_CBANK_PARAM_SIZE
	.align		4
.L_232:
        /*00bc*/ 	.byte	0x03, 0x19
        /*00be*/ 	.short	0x002c


	//----- nvinfo : EIATTR_PARAM_CBANK
	.align		4
        /*00c0*/ 	.byte	0x04, 0x0a
        /*00c2*/ 	.short	(.L_234 - .L_233)
	.align		4
.L_233:
        /*00c4*/ 	.word	index@(.nv.constant0._Z11kernel_cpmlPfS_ffffifi)
        /*00c8*/ 	.short	0x0380
        /*00ca*/ 	.short	0x002c


	//----- nvinfo : EIATTR_SW_WAR
	.align		4
.L_234:
        /*00cc*/ 	.byte	0x04, 0x36
        /*00ce*/ 	.short	(.L_236 - .L_235)
.L_235:
        /*00d0*/ 	.word	0x00000008
.L_236:


//--------------------- .nv.callgraph             --------------------------
	.section	.nv.callgraph,"",@"SHT_CUDA_CALLGRAPH"
	.align	4
	.sectionentsize	8
	.align		4
        /*0000*/ 	.word	0x00000000
	.align		4
        /*0004*/ 	.word	0xffffffff
	.align		4
        /*0008*/ 	.word	0x00000000
	.align		4
        /*000c*/ 	.word	0xfffffffe
	.align		4
        /*0010*/ 	.word	0x00000000
	.align		4
        /*0014*/ 	.word	0xfffffffd
	.align		4
        /*0018*/ 	.word	0x00000000
	.align		4
        /*001c*/ 	.word	0xfffffffc


//--------------------- .nv.constant3             --------------------------
	.section	.nv.constant3,"a",@progbits
	.align	4
.nv.constant3:
	.type		fdtd_coeff,@object
	.size		fdtd_coeff,(.L_0 - fdtd_coeff)
fdtd_coeff:
        /*0000*/ 	.byte	0x00, 0x20, 0x99, 0x3f, 0x55, 0x55, 0xa3, 0x3d, 0xcd, 0xcc, 0x1c, 0x3c, 0x6e, 0xdb, 0x36, 0x3a
.L_0:


//--------------------- .text._Z17kernel_add_sourcePfS_iiii --------------------------
	.section	.text._Z17kernel_add_sourcePfS_iiii,"ax",@progbits
	.align	128
        .global         _Z17kernel_add_sourcePfS_iiii
        .type           _Z17kernel_add_sourcePfS_iiii,@function
        .size           _Z17kernel_add_sourcePfS_iiii,(.L_x_110 - _Z17kernel_add_sourcePfS_iiii)
        .other          _Z17kernel_add_sourcePfS_iiii,@"STO_CUDA_ENTRY STV_DEFAULT"
_Z17kernel_add_sourcePfS_iiii:
.text._Z17kernel_add_sourcePfS_iiii:
[----:B------:R-:W-:Y:S08]  /*0000*/  LDC R1, c[0x0][0x37c] ;  /* 0x0000df00ff017b82 */ /* 0x000ff00000000800 */
[----:B------:R-:W0:Y:S01]  /*0010*/  LDC R0, c[0x0][0x394] ;  /* 0x0000e500ff007b82 */ /* 0x000e220000000800 */
[----:B------:R-:W1:Y:S07]  /*0020*/  LDCU.64 UR4, c[0x0][0x358] ;  /* 0x00006b00ff0477ac */ /* 0x000e6e0008000a00 */
[----:B------:R-:W0:Y:S08]  /*0030*/  LDC.64 R4, c[0x0][0x398] ;  /* 0x0000e600ff047b82 */ /* 0x000e300000000a00 */
[----:B------:R-:W2:Y:S01]  /*0040*/  LDC.64 R2, c[0x0][0x380] ;  /* 0x0000e000ff027b82 */ /* 0x000ea20000000a00 */
[----:B0-----:R-:W-:-:S04]  /*0050*/  IMAD R5, R5, R4, R0 ;  /* 0x0000000405057224 */ /* 0x001fc800078e0200 */
[----:B--2---:R-:W-:-:S05]  /*0060*/  IMAD.WIDE R2, R5, 0x4, R2 ;  /* 0x0000000405027825 */ /* 0x004fca00078e0202 */
[----:B-1----:R-:W2:Y:S02]  /*0070*/  LDG.E R0, desc[UR4][R2.64] ;  /* 0x0000000402007981 */ /* 0x002ea4000c1e1900 */
[----:B--2---:R-:W-:-:S05]  /*0080*/  FADD R5, R0, 10 ;  /* 0x4120000000057421 */ /* 0x004fca0000000000 */
[----:B------:R-:W-:Y:S01]  /*0090*/  STG.E desc[UR4][R2.64], R5 ;  /* 0x0000000502007986 */ /* 0x000fe2000c101904 */
[----:B------:R-:W-:Y:S05]  /*00a0*/  EXIT ;  /* 0x000000000000794d */ /* 0x000fea0003800000 */
.L_x_0:
[----:B------:R-:W-:-:S00]  /*00b0*/  BRA `(.L_x_0) ;  /* 0xfffffffc00fc7947 */ /* 0x000fc0000383ffff */
[----:B------:R-:W-:-:S00]  /*00c0*/  NOP ;  /* 0x0000000000007918 */ /* 0x000fc00000000000 */
        /* <DEDUP_REMOVED lines=11> */
.L_x_110:


//--------------------- .text._Z11kernel_dVdtPfS_S_S_iifffS_S_ --------------------------
	.section	.text._Z11kernel_dVdtPfS_S_S_iifffS_S_,"ax",@progbits
	.align	128
        .global         _Z11kernel_dVdtPfS_S_S_iifffS_S_
        .type           _Z11kernel_dVdtPfS_S_S_iifffS_S_,@function
        .size           _Z11kernel_dVdtPfS_S_S_iifffS_S_,(.L_x_103 - _Z11kernel_dVdtPfS_S_S_iifffS_S_)
        .other          _Z11kernel_dVdtPfS_S_S_iifffS_S_,@"STO_CUDA_ENTRY STV_DEFAULT"
_Z11kernel_dVdtPfS_S_S_iifffS_S_:
.text._Z11kernel_dVdtPfS_S_S_iifffS_S_:
[----:B------:R-:W-:Y:S01]  /*0000*/  LDC R1, c[0x0][0x37c] ;  /* 0x0000df00ff017b82 */ /* 0x000fe20000000800 */
[----:B------:R-:W0:Y:S01]  /*0010*/  S2R R24, SR_TID.Y ;  /* 0x0000000000187919 */ /* 0x000e220000002200 */
[----:B------:R-:W1:Y:S06]  /*0020*/  LDCU UR5, c[0x0][0x360] ;  /* 0x00006c00ff0577ac */ /* 0x000e6c0008000800 */
[----:B------:R-:W2:Y:S01]  /*0030*/  LDC.64 R6, c[0x0][0x380] ;  /* 0x0000e000ff067b82 */ /* 0x000ea20000000a00 */
[----:B------:R-:W-:Y:S01]  /*0040*/  BSSY.RECONVERGENT B0, `(.L_x_1) ;  /* 0x0000063000007945 */ /* 0x000fe20003800200 */
[----:B------:R-:W0:Y:S01]  /*0050*/  S2R R3, SR_CTAID.Y ;  /* 0x0000000000037919 */ /* 0x000e220000002600 */
[----:B------:R-:W0:Y:S01]  /*0060*/  LDCU UR4, c[0x0][0x364] ;  /* 0x00006c80ff0477ac */ /* 0x000e220008000800 */
[----:B------:R-:W1:Y:S01]  /*0070*/  S2R R25, SR_TID.X ;  /* 0x0000000000197919 */ /* 0x000e620000002100 */
[----:B------:R-:W3:Y:S01]  /*0080*/  LDCU.64 UR8, c[0x0][0x3a0] ;  /* 0x00007400ff0877ac */ /* 0x000ee20008000a00 */
[----:B------:R-:W1:Y:S01]  /*0090*/  S2R R0, SR_CTAID.X ;  /* 0x0000000000007919 */ /* 0x000e620000002500 */
[----:B------:R-:W4:Y:S01]  /*00a0*/  LDCU.64 UR6, c[0x0][0x358] ;  /* 0x00006b00ff0677ac */ /* 0x000f220008000a00 */
[----:B0-----:R-:W-:Y:S01]  /*00b0*/  IMAD R24, R3, UR4, R24 ;  /* 0x0000000403187c24 */ /* 0x001fe2000f8e0218 */
[----:B---3--:R-:W-:-:S04]  /*00c0*/  UIADD3 UR4, UPT, UPT, UR8, -0x4, URZ ;  /* 0xfffffffc08047890 */ /* 0x008fc8000fffe0ff */
[----:B------:R-:W-:Y:S01]  /*00d0*/  ISETP.GE.AND P0, PT, R24, UR9, PT ;  /* 0x0000000918007c0c */ /* 0x000fe2000bf06270 */
[----:B-1----:R-:W-:-:S04]  /*00e0*/  IMAD R25, R0, UR5, R25 ;  /* 0x0000000500197c24 */ /* 0x002fc8000f8e0219 */
[----:B------:R-:W-:Y:S01]  /*00f0*/  IMAD R3, R24, UR8, R25 ;  /* 0x0000000818037c24 */ /* 0x000fe2000f8e0219 */
[----:B------:R-:W-:-:S03]  /*0100*/  ISETP.GE.OR P0, PT, R25, UR4, P0 ;  /* 0x0000000419007c0c */ /* 0x000fc60008706670 */
[----:B--2---:R-:W-:Y:S01]  /*0110*/  IMAD.WIDE R6, R3, 0x4, R6 ;  /* 0x0000000403067825 */ /* 0x004fe200078e0206 */
[----:B------:R-:W-:-:S13]  /*0120*/  ISETP.LT.OR P0, PT, R25, 0x3, P0 ;  /* 0x000000031900780c */ /* 0x000fda0000701670 */
[----:B----4-:R-:W-:Y:S05]  /*0130*/  @P0 BRA `(.L_x_2) ;  /* 0x00000004004c0947 */ /* 0x010fea0003800000 */
[----:B------:R-:W0:Y:S08]  /*0140*/  LDC.64 R4, c[0x0][0x398] ;  /* 0x0000e600ff047b82 */ /* 0x000e300000000a00 */
[----:B------:R-:W1:Y:S01]  /*0150*/  LDC.64 R20, c[0x0][0x388] ;  /* 0x0000e200ff147b82 */ /* 0x000e620000000a00 */
[----:B0-----:R-:W-:-:S05]  /*0160*/  IMAD.WIDE R4, R3, 0x4, R4 ;  /* 0x0000000403047825 */ /* 0x001fca00078e0204 */
[----:B------:R-:W2:Y:S04]  /*0170*/  LDG.E R0, desc[UR6][R4.64] ;  /* 0x0000000604007981 */ /* 0x000ea8000c1e1900 */
[----:B------:R-:W2:Y:S01]  /*0180*/  LDG.E R9, desc[UR6][R4.64+0x4] ;  /* 0x0000040604097981 */ /* 0x000ea2000c1e1900 */
[----:B-1----:R-:W-:-:S05]  /*0190*/  IMAD.WIDE R20, R3, 0x4, R20 ;  /* 0x0000000403147825 */ /* 0x002fca00078e0214 */
[----:B------:R-:W3:Y:S01]  /*01a0*/  LDG.E R18, desc[UR6][R20.64] ;  /* 0x0000000614127981 */ /* 0x000ee2000c1e1900 */
[----:B------:R-:W-:Y:S01]  /*01b0*/  IMAD.MOV.U32 R8, RZ, RZ, 0x1 ;  /* 0x00000001ff087424 */ /* 0x000fe200078e00ff */
[----:B------:R-:W-:Y:S01]  /*01c0*/  BSSY.RECONVERGENT B1, `(.L_x_3) ;  /* 0x0000016000017945 */ /* 0x000fe20003800200 */
[----:B--2---:R-:W-:-:S04]  /*01d0*/  FADD R0, R0, R9 ;  /* 0x0000000900007221 */ /* 0x004fc80000000000 */
[----:B------:R-:W0:Y:S08]  /*01e0*/  F2F.F64.F32 R10, R0 ;  /* 0x00000000000a7310 */ /* 0x000e300000201800 */
[----:B---3--:R-:W1:Y:S08]  /*01f0*/  F2F.F64.F32 R18, R18 ;  /* 0x0000001200127310 */ /* 0x008e700000201800 */
[----:B0-----:R-:W0:Y:S02]  /*0200*/  MUFU.RCP64H R9, R11 ;  /* 0x0000000b00097308 */ /* 0x001e240000001800 */
[----:B0-----:R-:W-:-:S08]  /*0210*/  DFMA R12, -R10, R8, 1 ;  /* 0x3ff000000a0c742b */ /* 0x001fd00000000108 */
[----:B------:R-:W-:-:S08]  /*0220*/  DFMA R12, R12, R12, R12 ;  /* 0x0000000c0c0c722b */ /* 0x000fd0000000000c */
[----:B------:R-:W-:-:S08]  /*0230*/  DFMA R12, R8, R12, R8 ;  /* 0x0000000c080c722b */ /* 0x000fd00000000008 */
[----:B------:R-:W-:-:S08]  /*0240*/  DFMA R4, -R10, R12, 1 ;  /* 0x3ff000000a04742b */ /* 0x000fd0000000010c */
[----:B------:R-:W-:-:S08]  /*0250*/  DFMA R4, R12, R4, R12 ;  /* 0x000000040c04722b */ /* 0x000fd0000000000c */
[----:B------:R-:W-:-:S08]  /*0260*/  DMUL R8, R4, -2 ;  /* 0xc000000004087828 */ /* 0x000fd00000000000 */
[----:B------:R-:W-:-:S08]  /*0270*/  DFMA R12, -R10, R8, -2 ;  /* 0xc00000000a0c742b */ /* 0x000fd00000000108 */
[----:B------:R-:W-:-:S10]  /*0280*/  DFMA R4, R4, R12, R8 ;  /* 0x0000000c0404722b */ /* 0x000fd40000000008 */
[----:B------:R-:W-:-:S05]  /*0290*/  FFMA R0, RZ, R11, R5 ;  /* 0x0000000bff007223 */ /* 0x000fca0000000005 */
[----:B------:R-:W-:-:S13]  /*02a0*/  FSETP.GT.AND P0, PT, |R0|, 1.469367938527859385e-39, PT ;  /* 0x001000000000780b */ /* 0x000fda0003f04200 */
[----:B-1----:R-:W-:Y:S05]  /*02b0*/  @P0 BRA `(.L_x_4) ;  /* 0x0000000000180947 */ /* 0x002fea0003800000 */
[----:B------:R-:W-:Y:S01]  /*02c0*/  IMAD.MOV.U32 R12, RZ, RZ, RZ ;  /* 0x000000ffff0c7224 */ /* 0x000fe200078e00ff */
[----:B------:R-:W-:Y:S02]  /*02d0*/  MOV R13, 0xc0000000 ;  /* 0xc0000000000d7802 */ /* 0x000fe40000000f00 */
[----:B------:R-:W-:-:S07]  /*02e0*/  MOV R0, 0x300 ;  /* 0x0000030000007802 */ /* 0x000fce0000000f00 */
[----:B------:R-:W-:Y:S05]  /*02f0*/  CALL.REL.NOINC `($__internal_0_$__cuda_sm20_div_rn_f64_full) ;  /* 0x00000008008c7944 */ /* 0x000fea0003c00000 */
[----:B------:R-:W-:Y:S02]  /*0300*/  IMAD.MOV.U32 R4, RZ, RZ, R26 ;  /* 0x000000ffff047224 */ /* 0x000fe400078e001a */
[----:B------:R-:W-:-:S07]  /*0310*/  IMAD.MOV.U32 R5, RZ, RZ, R27 ;  /* 0x000000ffff057224 */ /* 0x000fce00078e001b */
.L_x_4:
[----:B------:R-:W-:Y:S05]  /*0320*/  BSYNC.RECONVERGENT B1 ;  /* 0x0000000000017941 */ /* 0x000fea0003800200 */
.L_x_3:
[----:B------:R-:W2:Y:S01]  /*0330*/  LDG.E R8, desc[UR6][R6.64+0x8] ;  /* 0x0000080606087981 */ /* 0x000ea2000c1e1900 */
[----:B------:R-:W0:Y:S03]  /*0340*/  LDCU UR4, c[0x0][0x3a8] ;  /* 0x00007500ff0477ac */ /* 0x000e260008000800 */
[----:B------:R-:W2:Y:S01]  /*0350*/  LDG.E R17, desc[UR6][R6.64+-0x4] ;  /* 0xfffffc0606117981 */ /* 0x000ea2000c1e1900 */
[----:B------:R-:W1:Y:S03]  /*0360*/  LDCU.128 UR8, c[0x3][URZ] ;  /* 0x00c00000ff0877ac */ /* 0x000e660008000c00 */
[----:B------:R-:W3:Y:S04]  /*0370*/  LDG.E R2, desc[UR6][R6.64+0x4] ;  /* 0x0000040606027981 */ /* 0x000ee8000c1e1900 */
[----:B------:R-:W3:Y:S04]  /*0380*/  LDG.E R13, desc[UR6][R6.64] ;  /* 0x00000006060d7981 */ /* 0x000ee8000c1e1900 */
[----:B------:R-:W4:Y:S04]  /*0390*/  LDG.E R14, desc[UR6][R6.64+0xc] ;  /* 0x00000c06060e7981 */ /* 0x000f28000c1e1900 */
[----:B------:R-:W4:Y:S04]  /*03a0*/  LDG.E R23, desc[UR6][R6.64+-0x8] ;  /* 0xfffff80606177981 */ /* 0x000f28000c1e1900 */
[----:B------:R-:W5:Y:S04]  /*03b0*/  LDG.E R15, desc[UR6][R6.64+0x10] ;  /* 0x00001006060f7981 */ /* 0x000f68000c1e1900 */
[----:B------:R-:W5:Y:S01]  /*03c0*/  LDG.E R0, desc[UR6][R6.64+-0xc] ;  /* 0xfffff40606007981 */ /* 0x000f62000c1e1900 */
[----:B0-----:R-:W0:Y:S01]  /*03d0*/  F2F.F64.F32 R10, UR4 ;  /* 0x00000004000a7d10 */ /* 0x001e220008201800 */
[----:B------:R-:W5:Y:S01]  /*03e0*/  LDCU UR4, c[0x0][0x3b0] ;  /* 0x00007600ff0477ac */ /* 0x000f620008000800 */
[----:B------:R-:W-:Y:S06]  /*03f0*/  BSSY.RECONVERGENT B1, `(.L_x_5) ;  /* 0x000001f000017945 */ /* 0x000fec0003800200 */
[----:B0-----:R-:W0:Y:S01]  /*0400*/  MUFU.RCP64H R9, R11 ;  /* 0x0000000b00097308 */ /* 0x001e220000001800 */
[----:B--2---:R-:W-:-:S04]  /*0410*/  FADD R8, R8, -R17 ;  /* 0x8000001108087221 */ /* 0x004fc80000000000 */
[----:B-1----:R-:W-:Y:S01]  /*0420*/  FMUL R17, R8, UR9 ;  /* 0x0000000908117c20 */ /* 0x002fe20008400000 */
[----:B------:R-:W-:Y:S01]  /*0430*/  MOV R8, 0x1 ;  /* 0x0000000100087802 */ /* 0x000fe20000000f00 */
[----:B---3--:R-:W-:-:S05]  /*0440*/  FADD R2, R2, -R13 ;  /* 0x8000000d02027221 */ /* 0x008fca0000000000 */
[----:B0-----:R-:W-:Y:S01]  /*0450*/  DFMA R12, -R10, R8, 1 ;  /* 0x3ff000000a0c742b */ /* 0x001fe20000000108 */
[----:B------:R-:W-:Y:S01]  /*0460*/  FFMA R2, R2, UR8, -R17 ;  /* 0x0000000802027c23 */ /* 0x000fe20008000811 */
[----:B----4-:R-:W-:-:S04]  /*0470*/  FADD R23, R14, -R23 ;  /* 0x800000170e177221 */ /* 0x010fc80000000000 */
[----:B------:R-:W-:Y:S01]  /*0480*/  FFMA R2, R23, UR10, R2 ;  /* 0x0000000a17027c23 */ /* 0x000fe20008000002 */
[----:B-----5:R-:W-:Y:S01]  /*0490*/  FADD R17, R15, -R0 ;  /* 0x800000000f117221 */ /* 0x020fe20000000000 */
[----:B------:R-:W-:Y:S02]  /*04a0*/  DFMA R14, R12, R12, R12 ;  /* 0x0000000c0c0e722b */ /* 0x000fe4000000000c */
[----:B------:R-:W0:Y:S01]  /*04b0*/  F2F.F64.F32 R12, UR4 ;  /* 0x00000004000c7d10 */ /* 0x000e220008201800 */
[----:B------:R-:W-:-:S05]  /*04c0*/  FFMA R2, -R17, UR11, R2 ;  /* 0x0000000b11027c23 */ /* 0x000fca0008000102 */
[----:B------:R-:W-:Y:S02]  /*04d0*/  DFMA R8, R8, R14, R8 ;  /* 0x0000000e0808722b */ /* 0x000fe40000000008 */
[----:B------:R-:W1:Y:S01]  /*04e0*/  F2F.F64.F32 R14, R2 ;  /* 0x00000002000e7310 */ /* 0x000e620000201800 */
[----:B0-----:R-:W-:-:S05]  /*04f0*/  DMUL R12, R12, R4 ;  /* 0x000000040c0c7228 */ /* 0x001fca0000000000 */
[----:B------:R-:W-:-:S03]  /*0500*/  DFMA R4, -R10, R8, 1 ;  /* 0x3ff000000a04742b */ /* 0x000fc60000000108 */
[----:B-1----:R-:W-:-:S05]  /*0510*/  DMUL R12, R12, R14 ;  /* 0x0000000e0c0c7228 */ /* 0x002fca0000000000 */
[----:B------:R-:W-:-:S08]  /*0520*/  DFMA R4, R8, R4, R8 ;  /* 0x000000040804722b */ /* 0x000fd00000000008 */
[----:B------:R-:W-:Y:S01]  /*0530*/  DMUL R8, R12, R4 ;  /* 0x000000040c087228 */ /* 0x000fe20000000000 */
[----:B------:R-:W-:-:S07]  /*0540*/  FSETP.GEU.AND P1, PT, |R13|, 6.5827683646048100446e-37, PT ;  /* 0x036000000d00780b */ /* 0x000fce0003f2e200 */
[----:B------:R-:W-:-:S08]  /*0550*/  DFMA R14, -R10, R8, R12 ;  /* 0x000000080a0e722b */ /* 0x000fd0000000010c */
[----:B------:R-:W-:-:S10]  /*0560*/  DFMA R4, R4, R14, R8 ;  /* 0x0000000e0404722b */ /* 0x000fd40000000008 */
[----:B------:R-:W-:-:S05]  /*0570*/  FFMA R0, RZ, R11, R5 ;  /* 0x0000000bff007223 */ /* 0x000fca0000000005 */
[----:B------:R-:W-:-:S13]  /*0580*/  FSETP.GT.AND P0, PT, |R0|, 1.469367938527859385e-39, PT ;  /* 0x001000000000780b */ /* 0x000fda0003f04200 */
[----:B------:R-:W-:Y:S05]  /*0590*/  @P0 BRA P1, `(.L_x_6) ;  /* 0x0000000000100947 */ /* 0x000fea0000800000 */
[----:B------:R-:W-:-:S07]  /*05a0*/  MOV R0, 0x5c0 ;  /* 0x000005c000007802 */ /* 0x000fce0000000f00 */
[----:B------:R-:W-:Y:S05]  /*05b0*/  CALL.REL.NOINC `($__internal_0_$__cuda_sm20_div_rn_f64_full) ;  /* 0x0000000400dc7944 */ /* 0x000fea0003c00000 */
[----:B------:R-:W-:Y:S02]  /*05c0*/  IMAD.MOV.U32 R4, RZ, RZ, R26 ;  /* 0x000000ffff047224 */ /* 0x000fe400078e001a */
[----:B------:R-:W-:-:S07]  /*05d0*/  IMAD.MOV.U32 R5, RZ, RZ, R27 ;  /* 0x000000ffff057224 */ /* 0x000fce00078e001b */
.L_x_6:
[----:B------:R-:W-:Y:S05]  /*05e0*/  BSYNC.RECONVERGENT B1 ;  /* 0x0000000000017941 */ /* 0x000fea0003800200 */
.L_x_5:
[----:B------:R-:W0:Y:S02]  /*05f0*/  LDC.64 R8, c[0x0][0x3b8] ;  /* 0x0000ee00ff087b82 */ /* 0x000e240000000a00 */
[----:B0-----:R-:W-:-:S06]  /*0600*/  IMAD.WIDE R8, R3, 0x4, R8 ;  /* 0x0000000403087825 */ /* 0x001fcc00078e0208 */
[----:B------:R-:W2:Y:S01]  /*0610*/  LDG.E R8, desc[UR6][R8.64] ;  /* 0x0000000608087981 */ /* 0x000ea2000c1e1900 */
[----:B------:R-:W-:Y:S01]  /*0620*/  DADD R18, R18, R4 ;  /* 0x0000000012127229 */ /* 0x000fe20000000004 */
[----:B--2---:R-:W0:Y:S07]  /*0630*/  F2F.F64.F32 R10, R8 ;  /* 0x00000008000a7310 */ /* 0x004e2e0000201800 */
[----:B0-----:R-:W-:-:S10]  /*0640*/  DADD R10, R18, R10 ;  /* 0x00000000120a7229 */ /* 0x001fd4000000000a */
[----:B------:R-:W0:Y:S02]  /*0650*/  F2F.F32.F64 R11, R10 ;  /* 0x0000000a000b7310 */ /* 0x000e240000301000 */
[----:B0-----:R0:W-:Y:S02]  /*0660*/  STG.E desc[UR6][R20.64], R11 ;  /* 0x0000000b14007986 */ /* 0x0011e4000c101906 */
.L_x_2:
[----:B------:R-:W-:Y:S05]  /*0670*/  BSYNC.RECONVERGENT B0 ;  /* 0x0000000000007941 */ /* 0x000fea0003800200 */
.L_x_1:
[----:B------:R-:W1:Y:S02]  /*0680*/  LDC.64 R8, c[0x0][0x3a0] ;  /* 0x0000e800ff087b82 */ /* 0x000e640000000a00 */
[----:B-1----:R-:W-:Y:S02]  /*0690*/  ISETP.GE.AND P0, PT, R25, R8, PT ;  /* 0x000000081900720c */ /* 0x002fe40003f06270 */
[----:B------:R-:W-:-:S04]  /*06a0*/  IADD3 R9, PT, PT, R9, -0x4, RZ ;  /* 0xfffffffc09097810 */ /* 0x000fc80007ffe0ff */
[----:B------:R-:W-:-:S04]  /*06b0*/  ISETP.GE.OR P0, PT, R24, R9, P0 ;  /* 0x000000091800720c */ /* 0x000fc80000706670 */
[----:B------:R-:W-:-:S13]  /*06c0*/  ISETP.LT.U32.OR P0, PT, R24, 0x3, P0 ;  /* 0x000000031800780c */ /* 0x000fda0000701470 */
[----:B------:R-:W-:Y:S05]  /*06d0*/  @P0 EXIT ;  /* 0x000000000000094d */ /* 0x000fea0003800000 */
[----:B------:R-:W1:Y:S08]  /*06e0*/  LDC.64 R4, c[0x0][0x398] ;  /* 0x0000e600ff047b82 */ /* 0x000e700000000a00 */
[----:B0-----:R-:W0:Y:S01]  /*06f0*/  LDC.64 R20, c[0x0][0x390] ;  /* 0x0000e400ff147b82 */ /* 0x001e220000000a00 */
[----:B-1----:R-:W-:-:S04]  /*0700*/  IMAD.WIDE R16, R3, 0x4, R4 ;  /* 0x0000000403107825 */ /* 0x002fc800078e0204 */
[----:B------:R-:W-:Y:S02]  /*0710*/  IMAD.WIDE R4, R8, 0x4, R16 ;  /* 0x0000000408047825 */ /* 0x000fe400078e0210 */
[----:B------:R-:W2:Y:S04]  /*0720*/  LDG.E R16, desc[UR6][R16.64] ;  /* 0x0000000610107981 */ /* 0x000ea8000c1e1900 */
[----:B------:R-:W2:Y:S01]  /*0730*/  LDG.E R5, desc[UR6][R4.64] ;  /* 0x0000000604057981 */ /* 0x000ea2000c1e1900 */
[----:B0-----:R-:W-:-:S05]  /*0740*/  IMAD.WIDE R20, R3, 0x4, R20 ;  /* 0x0000000403147825 */ /* 0x001fca00078e0214 */
[----:B------:R-:W3:Y:S01]  /*0750*/  LDG.E R18, desc[UR6][R20.64] ;  /* 0x0000000614127981 */ /* 0x000ee2000c1e1900 */
[----:B------:R-:W-:Y:S01]  /*0760*/  IMAD.MOV.U32 R12, RZ, RZ, 0x1 ;  /* 0x00000001ff0c7424 */ /* 0x000fe200078e00ff */
[----:B------:R-:W-:Y:S01]  /*0770*/  BSSY.RECONVERGENT B0, `(.L_x_7) ;  /* 0x0000017000007945 */ /* 0x000fe20003800200 */
[----:B------:R-:W-:Y:S02]  /*0780*/  IMAD.IADD R24, R3, 0x1, R8 ;  /* 0x0000000103187824 */ /* 0x000fe400078e0208 */
[----:B--2---:R-:W-:-:S06]  /*0790*/  FADD R10, R16, R5 ;  /* 0x00000005100a7221 */ /* 0x004fcc0000000000 */
        /* <DEDUP_REMOVED lines=14> */
[----:B------:R-:W-:Y:S01]  /*0880*/  MOV R12, RZ ;  /* 0x000000ff000c7202 */ /* 0x000fe20000000f00 */
[----:B------:R-:W-:Y:S01]  /*0890*/  IMAD.MOV.U32 R13, RZ, RZ, -0x40000000 ;  /* 0xc0000000ff0d7424 */ /* 0x000fe200078e00ff */
[----:B------:R-:W-:-:S07]  /*08a0*/  MOV R0, 0x8c0 ;  /* 0x000008c000007802 */ /* 0x000fce0000000f00 */
[----:B------:R-:W-:Y:S05]  /*08b0*/  CALL.REL.NOINC `($__internal_0_$__cuda_sm20_div_rn_f64_full) ;  /* 0x00000004001c7944 */ /* 0x000fea0003c00000 */
[----:B------:R-:W-:Y:S01]  /*08c0*/  IMAD.MOV.U32 R4, RZ, RZ, R26 ;  /* 0x000000ffff047224 */ /* 0x000fe200078e001a */
[----:B------:R-:W-:-:S07]  /*08d0*/  MOV R5, R27 ;  /* 0x0000001b00057202 */ /* 0x000fce0000000f00 */
.L_x_8:
[----:B------:R-:W-:Y:S05]  /*08e0*/  BSYNC.RECONVERGENT B0 ;  /* 0x0000000000007941 */ /* 0x000fea0003800200 */
.L_x_7:
[----:B------:R-:W0:Y:S01]  /*08f0*/  LDC R11, c[0x0][0x3a0] ;  /* 0x0000e800ff0b7b82 */ /* 0x000e220000000800 */
[----:B------:R-:W1:Y:S01]  /*0900*/  LDCU UR4, c[0x0][0x3ac] ;  /* 0x00007580ff0477ac */ /* 0x000e620008000800 */
[----:B------:R-:W2:Y:S06]  /*0910*/  LDCU.128 UR8, c[0x3][URZ] ;  /* 0x00c00000ff0877ac */ /* 0x000eac0008000c00 */
[----:B------:R-:W3:Y:S01]  /*0920*/  LDC.64 R8, c[0x0][0x380] ;  /* 0x0000e000ff087b82 */ /* 0x000ee20000000a00 */
[C---:B0-----:R-:W-:Y:S01]  /*0930*/  IMAD.WIDE R14, R11.reuse, 0x4, R6 ;  /* 0x000000040b0e7825 */ /* 0x041fe200078e0206 */
[----:B------:R-:W-:Y:S01]  /*0940*/  LEA R24, R11, R24, 0x1 ;  /* 0x000000180b187211 */ /* 0x000fe200078e08ff */
[----:B------:R0:W4:Y:S02]  /*0950*/  LDG.E R6, desc[UR6][R6.64] ;  /* 0x0000000606067981 */ /* 0x000124000c1e1900 */
[----:B------:R-:W-:-:S02]  /*0960*/  IMAD.IADD R13, R3, 0x1, -R11 ;  /* 0x00000001030d7824 */ /* 0x000fc400078e0a0b */
[----:B------:R-:W-:Y:S02]  /*0970*/  IMAD.WIDE R22, R11, 0x4, R14 ;  /* 0x000000040b167825 */ /* 0x000fe400078e020e */
[----:B------:R-:W4:Y:S02]  /*0980*/  LDG.E R15, desc[UR6][R14.64] ;  /* 0x000000060e0f7981 */ /* 0x000f24000c1e1900 */
[----:B---3--:R-:W-:-:S04]  /*0990*/  IMAD.WIDE R12, R13, 0x4, R8 ;  /* 0x000000040d0c7825 */ /* 0x008fc800078e0208 */
[--C-:B------:R-:W-:Y:S02]  /*09a0*/  IMAD.MOV R0, RZ, RZ, -R11.reuse ;  /* 0x000000ffff007224 */ /* 0x100fe400078e0a0b */
[----:B------:R-:W-:Y:S01]  /*09b0*/  IMAD.IADD R2, R24, 0x1, R11 ;  /* 0x0000000118027824 */ /* 0x000fe200078e020b */
[----:B------:R-:W3:Y:S01]  /*09c0*/  LDG.E R13, desc[UR6][R12.64] ;  /* 0x000000060c0d7981 */ /* 0x000ee2000c1e1900 */
[----:B------:R-:W-:Y:S02]  /*09d0*/  IMAD R17, R0, 0x2, R3 ;  /* 0x0000000200117824 */ /* 0x000fe400078e0203 */
[----:B------:R-:W-:Y:S01]  /*09e0*/  IMAD.WIDE R24, R11, 0x4, R22 ;  /* 0x000000040b187825 */ /* 0x000fe200078e0216 */
[----:B------:R-:W3:Y:S03]  /*09f0*/  LDG.E R0, desc[UR6][R22.64] ;  /* 0x0000000616007981 */ /* 0x000ee6000c1e1900 */
[----:B------:R-:W-:-:S04]  /*0a00*/  IMAD.WIDE R16, R17, 0x4, R8 ;  /* 0x0000000411107825 */ /* 0x000fc800078e0208 */
[C---:B------:R-:W-:Y:S02]  /*0a10*/  IMAD R29, R11.reuse, -0x7, R2 ;  /* 0xfffffff90b1d7824 */ /* 0x040fe400078e0202 */
[----:B------:R-:W-:Y:S01]  /*0a20*/  IMAD.WIDE R26, R11, 0x4, R24 ;  /* 0x000000040b1a7825 */ /* 0x000fe200078e0218 */
[----:B------:R-:W5:Y:S03]  /*0a30*/  LDG.E R2, desc[UR6][R24.64] ;  /* 0x0000000618027981 */ /* 0x000f66000c1e1900 */
[----:B------:R-:W-:Y:S01]  /*0a40*/  IMAD.WIDE R28, R29, 0x4, R8 ;  /* 0x000000041d1c7825 */ /* 0x000fe200078e0208 */
[----:B------:R-:W5:Y:S04]  /*0a50*/  LDG.E R17, desc[UR6][R16.64] ;  /* 0x0000000610117981 */ /* 0x000f68000c1e1900 */
[----:B------:R-:W5:Y:S04]  /*0a60*/  LDG.E R8, desc[UR6][R26.64] ;  /* 0x000000061a087981 */ /* 0x000f68000c1e1900 */
[----:B------:R-:W5:Y:S01]  /*0a70*/  LDG.E R29, desc[UR6][R28.64] ;  /* 0x000000061c1d7981 */ /* 0x000f62000c1e1900 */
[----:B-1----:R-:W0:Y:S01]  /*0a80*/  F2F.F64.F32 R10, UR4 ;  /* 0x00000004000a7d10 */ /* 0x002e220008201800 */
[----:B------:R-:W1:Y:S07]  /*0a90*/  LDCU UR4, c[0x0][0x3b0] ;  /* 0x00007600ff0477ac */ /* 0x000e6e0008000800 */
[----:B0-----:R-:W0:Y:S01]  /*0aa0*/  MUFU.RCP64H R7, R11 ;  /* 0x0000000b00077308 */ /* 0x001e220000001800 */
[----:B------:R-:W-:Y:S01]  /*0ab0*/  BSSY.RECONVERGENT B0, `(.L_x_9) ;  /* 0x000001e000007945 */ /* 0x000fe20003800200 */
[----:B----4-:R-:W-:Y:S01]  /*0ac0*/  FADD R15, R15, -R6 ;  /* 0x800000060f0f7221 */ /* 0x010fe20000000000 */
[----:B------:R-:W-:-:S02]  /*0ad0*/  HFMA2 R6, -RZ, RZ, 0, 5.9604644775390625e-08 ;  /* 0x00000001ff067431 */ /* 0x000fc400000001ff */
[----:B---3--:R-:W-:-:S04]  /*0ae0*/  FADD R0, R0, -R13 ;  /* 0x8000000d00007221 */ /* 0x008fc80000000000 */
[----:B0-----:R-:W-:Y:S01]  /*0af0*/  DFMA R12, -R10, R6, 1 ;  /* 0x3ff000000a0c742b */ /* 0x001fe20000000106 */
[----:B--2---:R-:W-:-:S04]  /*0b00*/  FMUL R0, R0, UR9 ;  /* 0x0000000900007c20 */ /* 0x004fc80008400000 */
[----:B------:R-:W-:-:S03]  /*0b10*/  FFMA R0, R15, UR8, -R0 ;  /* 0x000000080f007c23 */ /* 0x000fc60008000800 */
[----:B------:R-:W-:Y:S01]  /*0b20*/  DFMA R12, R12, R12, R12 ;  /* 0x0000000c0c0c722b */ /* 0x000fe2000000000c */
[----:B-1----:R-:W0:Y:S01]  /*0b30*/  F2F.F64.F32 R14, UR4 ;  /* 0x00000004000e7d10 */ /* 0x002e220008201800 */
[----:B-----5:R-:W-:-:S04]  /*0b40*/  FADD R17, R2, -R17 ;  /* 0x8000001102117221 */ /* 0x020fc80000000000 */
[----:B------:R-:W-:Y:S01]  /*0b50*/  FFMA R0, R17, UR10, R0 ;  /* 0x0000000a11007c23 */ /* 0x000fe20008000000 */
[----:B------:R-:W-:Y:S01]  /*0b60*/  FADD R29, R8, -R29 ;  /* 0x8000001d081d7221 */ /* 0x000fe20000000000 */
[----:B------:R-:W-:-:S03]  /*0b70*/  DFMA R12, R6, R12, R6 ;  /* 0x0000000c060c722b */ /* 0x000fc60000000006 */
[----:B------:R-:W-:-:S04]  /*0b80*/  FFMA R0, -R29, UR11, R0 ;  /* 0x0000000b1d007c23 */ /* 0x000fc80008000100 */
[----:B------:R-:W1:Y:S01]  /*0b90*/  F2F.F64.F32 R6, R0 ;  /* 0x0000000000067310 */ /* 0x000e620000201800 */
[----:B------:R-:W-:Y:S02]  /*0ba0*/  DFMA R8, -R10, R12, 1 ;  /* 0x3ff000000a08742b */ /* 0x000fe4000000010c */
[----:B0-----:R-:W-:-:S06]  /*0bb0*/  DMUL R4, R14, R4 ;  /* 0x000000040e047228 */ /* 0x001fcc0000000000 */
[----:B------:R-:W-:Y:S02]  /*0bc0*/  DFMA R8, R12, R8, R12 ;  /* 0x000000080c08722b */ /* 0x000fe4000000000c */
[----:B-1----:R-:W-:-:S08]  /*0bd0*/  DMUL R12, R4, R6 ;  /* 0x00000006040c7228 */ /* 0x002fd00000000000 */
[----:B------:R-:W-:-:S08]  /*0be0*/  DMUL R4, R12, R8 ;  /* 0x000000080c047228 */ /* 0x000fd00000000000 */
[----:B------:R-:W-:-:S08]  /*0bf0*/  DFMA R6, -R10, R4, R12 ;  /* 0x000000040a06722b */ /* 0x000fd0000000010c */
[----:B------:R-:W-:Y:S01]  /*0c00*/  DFMA R4, R8, R6, R4 ;  /* 0x000000060804722b */ /* 0x000fe20000000004 */
[----:B------:R-:W-:-:S09]  /*0c10*/  FSETP.GEU.AND P1, PT, |R13|, 6.5827683646048100446e-37, PT ;  /* 0x036000000d00780b */ /* 0x000fd20003f2e200 */
[----:B------:R-:W-:-:S05]  /*0c20*/  FFMA R2, RZ, R11, R5 ;  /* 0x0000000bff027223 */ /* 0x000fca0000000005 */
[----:B------:R-:W-:-:S13]  /*0c30*/  FSETP.GT.AND P0, PT, |R2|, 1.469367938527859385e-39, PT ;  /* 0x001000000200780b */ /* 0x000fda0003f04200 */
[----:B------:R-:W-:Y:S05]  /*0c40*/  @P0 BRA P1, `(.L_x_10) ;  /* 0x0000000000100947 */ /* 0x000fea0000800000 */
[----:B------:R-:W-:-:S07]  /*0c50*/  MOV R0, 0xc70 ;  /* 0x00000c7000007802 */ /* 0x000fce0000000f00 */
[----:B------:R-:W-:Y:S05]  /*0c60*/  CALL.REL.NOINC `($__internal_0_$__cuda_sm20_div_rn_f64_full) ;  /* 0x0000000000307944 */ /* 0x000fea0003c00000 */
[----:B------:R-:W-:Y:S02]  /*0c70*/  IMAD.MOV.U32 R4, RZ, RZ, R26 ;  /* 0x000000ffff047224 */ /* 0x000fe400078e001a */
[----:B------:R-:W-:-:S07]  /*0c80*/  IMAD.MOV.U32 R5, RZ, RZ, R27 ;  /* 0x000000ffff057224 */ /* 0x000fce00078e001b */
.L_x_10:
[----:B------:R-:W-:Y:S05]  /*0c90*/  BSYNC.RECONVERGENT B0 ;  /* 0x0000000000007941 */ /* 0x000fea0003800200 */
.L_x_9:
[----:B------:R-:W0:Y:S02]  /*0ca0*/  LDC.64 R6, c[0x0][0x3c0] ;  /* 0x0000f000ff067b82 */ /* 0x000e240000000a00 */
[----:B0-----:R-:W-:-:S06]  /*0cb0*/  IMAD.WIDE R2, R3, 0x4, R6 ;  /* 0x0000000403027825 */ /* 0x001fcc00078e0206 */
[----:B------:R-:W2:Y:S01]  /*0cc0*/  LDG.E R2, desc[UR6][R2.64] ;  /* 0x0000000602027981 */ /* 0x000ea2000c1e1900 */
[----:B------:R-:W-:Y:S01]  /*0cd0*/  DADD R18, R18, R4 ;  /* 0x0000000012127229 */ /* 0x000fe20000000004 */
[----:B--2---:R-:W0:Y:S07]  /*0ce0*/  F2F.F64.F32 R6, R2 ;  /* 0x0000000200067310 */ /* 0x004e2e0000201800 */
[----:B0-----:R-:W-:-:S10]  /*0cf0*/  DADD R6, R18, R6 ;  /* 0x0000000012067229 */ /* 0x001fd40000000006 */
[----:B------:R-:W0:Y:S02]  /*0d00*/  F2F.F32.F64 R7, R6 ;  /* 0x0000000600077310 */ /* 0x000e240000301000 */
[----:B0-----:R-:W-:Y:S01]  /*0d10*/  STG.E desc[UR6][R20.64], R7 ;  /* 0x0000000714007986 */ /* 0x001fe2000c101906 */
[----:B------:R-:W-:Y:S05]  /*0d20*/  EXIT ;  /* 0x000000000000794d */ /* 0x000fea0003800000 */
        .weak           $__internal_0_$__cuda_sm20_div_rn_f64_full
        .type           $__internal_0_$__cuda_sm20_div_rn_f64_full,@function
        .size           $__internal_0_$__cuda_sm20_div_rn_f64_full,(.L_x_103 - $__internal_0_$__cuda_sm20_div_rn_f64_full)
$__internal_0_$__cuda_sm20_div_rn_f64_full:
[C---:B------:R-:W-:Y:S01]  /*0d30*/  FSETP.GEU.AND P0, PT, |R11|.reuse, 1.469367938527859385e-39, PT ;  /* 0x001000000b00780b */ /* 0x040fe20003f0e200 */
[----:B------:R-:W-:Y:S01]  /*0d40*/  IMAD.MOV.U32 R14, RZ, RZ, 0x1 ;  /* 0x00000001ff0e7424 */ /* 0x000fe200078e00ff */
[----:B------:R-:W-:Y:S01]  /*0d50*/  LOP3.LUT R8, R11, 0x800fffff, RZ, 0xc0, !PT ;  /* 0x800fffff0b087812 */ /* 0x000fe200078ec0ff */
[----:B------:R-:W-:Y:S01]  /*0d60*/  IMAD.MOV.U32 R4, RZ, RZ, 0x1ca00000 ;  /* 0x1ca00000ff047424 */ /* 0x000fe200078e00ff */
[C---:B------:R-:W-:Y:S01]  /*0d70*/  FSETP.GEU.AND P2, PT, |R13|.reuse, 1.469367938527859385e-39, PT ;  /* 0x001000000d00780b */ /* 0x040fe20003f4e200 */
[----:B------:R-:W-:Y:S01]  /*0d80*/  BSSY.RECONVERGENT B2, `(.L_x_11) ;  /* 0x0000052000027945 */ /* 0x000fe20003800200 */
[----:B------:R-:W-:Y:S02]  /*0d90*/  LOP3.LUT R9, R8, 0x3ff00000, RZ, 0xfc, !PT ;  /* 0x3ff0000008097812 */ /* 0x000fe400078efcff */
[----:B------:R-:W-:Y:S02]  /*0da0*/  MOV R8, R10 ;  /* 0x0000000a00087202 */ /* 0x000fe40000000f00 */
[----:B------:R-:W-:-:S02]  /*0db0*/  LOP3.LUT R2, R13, 0x7ff00000, RZ, 0xc0, !PT ;  /* 0x7ff000000d027812 */ /* 0x000fc400078ec0ff */
[----:B------:R-:W-:Y:S01]  /*0dc0*/  LOP3.LUT R5, R11, 0x7ff00000, RZ, 0xc0, !PT ;  /* 0x7ff000000b057812 */ /* 0x000fe200078ec0ff */
[----:B------:R-:W-:-:S03]  /*0dd0*/  @!P0 DMUL R8, R10, 8.98846567431157953865e+307 ;  /* 0x7fe000000a088828 */ /* 0x000fc60000000000 */
[C---:B------:R-:W-:Y:S01]  /*0de0*/  ISETP.GE.U32.AND P1, PT, R2.reuse, R5, PT ;  /* 0x000000050200720c */ /* 0x040fe20003f26070 */
[----:B------:R-:W-:Y:S01]  /*0df0*/  @!P2 IMAD.MOV.U32 R22, RZ, RZ, RZ ;  /* 0x000000ffff16a224 */ /* 0x000fe200078e00ff */
[----:B------:R-:W-:Y:S01]  /*0e00*/  @!P2 LOP3.LUT R23, R11, 0x7ff00000, RZ, 0xc0, !PT ;  /* 0x7ff000000b17a812 */ /* 0x000fe200078ec0ff */
[----:B------:R-:W0:Y:S03]  /*0e10*/  MUFU.RCP64H R15, R9 ;  /* 0x00000009000f7308 */ /* 0x000e260000001800 */
[----:B------:R-:W-:Y:S02]  /*0e20*/  @!P2 ISETP.GE.U32.AND P3, PT, R2, R23, PT ;  /* 0x000000170200a20c */ /* 0x000fe40003f66070 */
[----:B------:R-:W-:Y:S02]  /*0e30*/  @!P0 LOP3.LUT R5, R9, 0x7ff00000, RZ, 0xc0, !PT ;  /* 0x7ff0000009058812 */ /* 0x000fe400078ec0ff */
[----:B------:R-:W-:Y:S01]  /*0e40*/  @!P2 SEL R23, R4, 0x63400000, !P3 ;  /* 0x634000000417a807 */ /* 0x000fe20005800000 */
[----:B0-----:R-:W-:-:S08]  /*0e50*/  DFMA R16, R14, -R8, 1 ;  /* 0x3ff000000e10742b */ /* 0x001fd00000000808 */
[----:B------:R-:W-:-:S08]  /*0e60*/  DFMA R16, R16, R16, R16 ;  /* 0x000000101010722b */ /* 0x000fd00000000010 */
[----:B------:R-:W-:Y:S01]  /*0e70*/  DFMA R16, R14, R16, R14 ;  /* 0x000000100e10722b */ /* 0x000fe2000000000e */
[----:B------:R-:W-:Y:S02]  /*0e80*/  @!P2 LOP3.LUT R14, R23, 0x80000000, R13, 0xf8, !PT ;  /* 0x80000000170ea812 */ /* 0x000fe400078ef80d */
[----:B------:R-:W-:Y:S02]  /*0e90*/  SEL R15, R4, 0x63400000, !P1 ;  /* 0x63400000040f7807 */ /* 0x000fe40004800000 */
[----:B------:R-:W-:-:S03]  /*0ea0*/  @!P2 LOP3.LUT R23, R14, 0x100000, RZ, 0xfc, !PT ;  /* 0x001000000e17a812 */ /* 0x000fc600078efcff */
[----:B------:R-:W-:Y:S01]  /*0eb0*/  DFMA R26, R16, -R8, 1 ;  /* 0x3ff00000101a742b */ /* 0x000fe20000000808 */
[----:B------:R-:W-:Y:S02]  /*0ec0*/  LOP3.LUT R15, R15, 0x800fffff, R13, 0xf8, !PT ;  /* 0x800fffff0f0f7812 */ /* 0x000fe400078ef80d */
[----:B------:R-:W-:-:S05]  /*0ed0*/  MOV R14, R12 ;  /* 0x0000000c000e7202 */ /* 0x000fca0000000f00 */
[----:B------:R-:W-:Y:S02]  /*0ee0*/  DFMA R26, R16, R26, R16 ;  /* 0x0000001a101a722b */ /* 0x000fe40000000010 */
[----:B------:R-:W-:-:S08]  /*0ef0*/  @!P2 DFMA R14, R14, 2, -R22 ;  /* 0x400000000e0ea82b */ /* 0x000fd00000000816 */
[----:B------:R-:W-:-:S08]  /*0f00*/  DMUL R22, R26, R14 ;  /* 0x0000000e1a167228 */ /* 0x000fd00000000000 */
[----:B------:R-:W-:-:S08]  /*0f10*/  DFMA R16, R22, -R8, R14 ;  /* 0x800000081610722b */ /* 0x000fd0000000000e */
[----:B------:R-:W-:Y:S01]  /*0f20*/  DFMA R16, R26, R16, R22 ;  /* 0x000000101a10722b */ /* 0x000fe20000000016 */
[----:B------:R-:W-:Y:S01]  /*0f30*/  IMAD.MOV.U32 R22, RZ, RZ, R2 ;  /* 0x000000ffff167224 */ /* 0x000fe200078e0002 */
[----:B------:R-:W-:-:S04]  /*0f40*/  @!P2 LOP3.LUT R22, R15, 0x7ff00000, RZ, 0xc0, !PT ;  /* 0x7ff000000f16a812 */ /* 0x000fc800078ec0ff */
[----:B------:R-:W-:-:S04]  /*0f50*/  IADD3 R23, PT, PT, R22, -0x1, RZ ;  /* 0xffffffff16177810 */ /* 0x000fc80007ffe0ff */
[----:B------:R-:W-:Y:S01]  /*0f60*/  ISETP.GT.U32.AND P0, PT, R23, 0x7feffffe, PT ;  /* 0x7feffffe1700780c */ /* 0x000fe20003f04070 */
[----:B------:R-:W-:-:S05]  /*0f70*/  VIADD R23, R5, 0xffffffff ;  /* 0xffffffff05177836 */ /* 0x000fca0000000000 */
[----:B------:R-:W-:-:S13]  /*0f80*/  ISETP.GT.U32.OR P0, PT, R23, 0x7feffffe, P0 ;  /* 0x7feffffe1700780c */ /* 0x000fda0000704470 */
[----:B------:R-:W-:Y:S05]  /*0f90*/  @P0 BRA `(.L_x_12) ;  /* 0x00000000006c0947 */ /* 0x000fea0003800000 */
[----:B------:R-:W-:-:S04]  /*0fa0*/  LOP3.LUT R13, R11, 0x7ff00000, RZ, 0xc0, !PT ;  /* 0x7ff000000b0d7812 */ /* 0x000fc800078ec0ff */
[CC--:B------:R-:W-:Y:S02]  /*0fb0*/  VIADDMNMX R5, R2.reuse, -R13.reuse, 0xb9600000, !PT ;  /* 0xb960000002057446 */ /* 0x0c0fe4000780090d */
[----:B------:R-:W-:Y:S02]  /*0fc0*/  ISETP.GE.U32.AND P0, PT, R2, R13, PT ;  /* 0x0000000d0200720c */ /* 0x000fe40003f06070 */
[----:B------:R-:W-:Y:S02]  /*0fd0*/  VIMNMX R2, PT, PT, R5, 0x46a00000, PT ;  /* 0x46a0000005027848 */ /* 0x000fe40003fe0100 */
[----:B------:R-:W-:Y:S01]  /*0fe0*/  SEL R5, R4, 0x63400000, !P0 ;  /* 0x6340000004057807 */ /* 0x000fe20004000000 */
[----:B------:R-:W-:-:S04]  /*0ff0*/  IMAD.MOV.U32 R4, RZ, RZ, RZ ;  /* 0x000000ffff047224 */ /* 0x000fc800078e00ff */
[----:B------:R-:W-:-:S05]  /*1000*/  IMAD.IADD R2, R2, 0x1, -R5 ;  /* 0x0000000102027824 */ /* 0x000fca00078e0a05 */
[----:B------:R-:W-:-:S06]  /*1010*/  IADD3 R5, PT, PT, R2, 0x7fe00000, RZ ;  /* 0x7fe0000002057810 */ /* 0x000fcc0007ffe0ff */
[----:B------:R-:W-:-:S10]  /*1020*/  DMUL R26, R16, R4 ;  /* 0x00000004101a7228 */ /* 0x000fd40000000000 */
[----:B------:R-:W-:-:S13]  /*1030*/  FSETP.GTU.AND P0, PT, |R27|, 1.469367938527859385e-39, PT ;  /* 0x001000001b00780b */ /* 0x000fda0003f0c200 */
[----:B------:R-:W-:Y:S05]  /*1040*/  @P0 BRA `(.L_x_13) ;  /* 0x0000000000940947 */ /* 0x000fea0003800000 */
[----:B------:R-:W-:-:S06]  /*1050*/  DFMA R8, R16, -R8, R14 ;  /* 0x800000081008722b */ /* 0x000fcc000000000e */
[----:B------:R-:W-:-:S04]  /*1060*/  IMAD.MOV.U32 R8, RZ, RZ, RZ ;  /* 0x000000ffff087224 */ /* 0x000fc800078e00ff */
[C---:B------:R-:W-:Y:S02]  /*1070*/  FSETP.NEU.AND P0, PT, R9.reuse, RZ, PT ;  /* 0x000000ff0900720b */ /* 0x040fe40003f0d000 */
[----:B------:R-:W-:-:S04]  /*1080*/  LOP3.LUT R11, R9, 0x80000000, R11, 0x48, !PT ;  /* 0x80000000090b7812 */ /* 0x000fc800078e480b */
[----:B------:R-:W-:-:S07]  /*1090*/  LOP3.LUT R9, R11, R5, RZ, 0xfc, !PT ;  /* 0x000000050b097212 */ /* 0x000fce00078efcff */
[----:B------:R-:W-:Y:S05]  /*10a0*/  @!P0 BRA `(.L_x_13) ;  /* 0x00000000007c8947 */ /* 0x000fea0003800000 */
[----:B------:R-:W-:Y:S01]  /*10b0*/  IADD3 R5, PT, PT, -R2, RZ, RZ ;  /* 0x000000ff02057210 */ /* 0x000fe20007ffe1ff */
[----:B------:R-:W-:Y:S01]  /*10c0*/  IMAD.MOV.U32 R4, RZ, RZ, RZ ;  /* 0x000000ffff047224 */ /* 0x000fe200078e00ff */
[----:B------:R-:W-:-:S05]  /*10d0*/  DMUL.RP R8, R16, R8 ;  /* 0x0000000810087228 */ /* 0x000fca0000008000 */
[----:B------:R-:W-:-:S05]  /*10e0*/  DFMA R4, R26, -R4, R16 ;  /* 0x800000041a04722b */ /* 0x000fca0000000010 */
[----:B------:R-:W-:Y:S02]  /*10f0*/  LOP3.LUT R11, R9, R11, RZ, 0x3c, !PT ;  /* 0x0000000b090b7212 */ /* 0x000fe400078e3cff */
[----:B------:R-:W-:-:S04]  /*1100*/  IADD3 R4, PT, PT, -R2, -0x43300000, RZ ;  /* 0xbcd0000002047810 */ /* 0x000fc80007ffe1ff */
[----:B------:R-:W-:-:S04]  /*1110*/  FSETP.NEU.AND P0, PT, |R5|, R4, PT ;  /* 0x000000040500720b */ /* 0x000fc80003f0d200 */
[----:B------:R-:W-:Y:S02]  /*1120*/  FSEL R26, R8, R26, !P0 ;  /* 0x0000001a081a7208 */ /* 0x000fe40004000000 */
[----:B------:R-:W-:Y:S01]  /*1130*/  FSEL R27, R11, R27, !P0 ;  /* 0x0000001b0b1b7208 */ /* 0x000fe20004000000 */
[----:B------:R-:W-:Y:S06]  /*1140*/  BRA `(.L_x_13) ;  /* 0x0000000000547947 */ /* 0x000fec0003800000 */
.L_x_12:
[----:B------:R-:W-:-:S14]  /*1150*/  DSETP.NAN.AND P0, PT, R12, R12, PT ;  /* 0x0000000c0c00722a */ /* 0x000fdc0003f08000 */
[----:B------:R-:W-:Y:S05]  /*1160*/  @P0 BRA `(.L_x_14) ;  /* 0x0000000000440947 */ /* 0x000fea0003800000 */
[----:B------:R-:W-:-:S14]  /*1170*/  DSETP.NAN.AND P0, PT, R10, R10, PT ;  /* 0x0000000a0a00722a */ /* 0x000fdc0003f08000 */
[----:B------:R-:W-:Y:S05]  /*1180*/  @P0 BRA `(.L_x_15) ;  /* 0x0000000000300947 */ /* 0x000fea0003800000 */
[----:B------:R-:W-:Y:S01]  /*1190*/  ISETP.NE.AND P0, PT, R22, R5, PT ;  /* 0x000000051600720c */ /* 0x000fe20003f05270 */
[----:B------:R-:W-:Y:S01]  /*11a0*/  IMAD.MOV.U32 R27, RZ, RZ, -0x80000 ;  /* 0xfff80000ff1b7424 */ /* 0x000fe200078e00ff */
[----:B------:R-:W-:-:S11]  /*11b0*/  MOV R26, 0x0 ;  /* 0x00000000001a7802 */ /* 0x000fd60000000f00 */
[----:B------:R-:W-:Y:S05]  /*11c0*/  @!P0 BRA `(.L_x_13) ;  /* 0x0000000000348947 */ /* 0x000fea0003800000 */
[----:B------:R-:W-:Y:S02]  /*11d0*/  ISETP.NE.AND P0, PT, R22, 0x7ff00000, PT ;  /* 0x7ff000001600780c */ /* 0x000fe40003f05270 */
[----:B------:R-:W-:Y:S02]  /*11e0*/  LOP3.LUT R27, R13, 0x80000000, R11, 0x48, !PT ;  /* 0x800000000d1b7812 */ /* 0x000fe400078e480b */
[----:B------:R-:W-:-:S13]  /*11f0*/  ISETP.EQ.OR P0, PT, R5, RZ, !P0 ;  /* 0x000000ff0500720c */ /* 0x000fda0004702670 */
[----:B------:R-:W-:Y:S02]  /*1200*/  @P0 LOP3.LUT R2, R27, 0x7ff00000, RZ, 0xfc, !PT ;  /* 0x7ff000001b020812 */ /* 0x000fe400078efcff */
[----:B------:R-:W-:Y:S01]  /*1210*/  @!P0 MOV R26, RZ ;  /* 0x000000ff001a8202 */ /* 0x000fe20000000f00 */
[----:B------:R-:W-:Y:S01]  /*1220*/  @P0 IMAD.MOV.U32 R26, RZ, RZ, RZ ;  /* 0x000000ffff1a0224 */ /* 0x000fe200078e00ff */
[----:B------:R-:W-:Y:S01]  /*1230*/  @P0 MOV R27, R2 ;  /* 0x00000002001b0202 */ /* 0x000fe20000000f00 */
[----:B------:R-:W-:Y:S06]  /*1240*/  BRA `(.L_x_13) ;  /* 0x0000000000147947 */ /* 0x000fec0003800000 */
.L_x_15:
[----:B------:R-:W-:Y:S01]  /*1250*/  LOP3.LUT R27, R11, 0x80000, RZ, 0xfc, !PT ;  /* 0x000800000b1b7812 */ /* 0x000fe200078efcff */
[----:B------:R-:W-:Y:S01]  /*1260*/  IMAD.MOV.U32 R26, RZ, RZ, R10 ;  /* 0x000000ffff1a7224 */ /* 0x000fe200078e000a */
[----:B------:R-:W-:Y:S06]  /*1270*/  BRA `(.L_x_13) ;  /* 0x0000000000087947 */ /* 0x000fec0003800000 */
.L_x_14:
[----:B------:R-:W-:Y:S02]  /*1280*/  LOP3.LUT R27, R13, 0x80000, RZ, 0xfc, !PT ;  /* 0x000800000d1b7812 */ /* 0x000fe400078efcff */
[----:B------:R-:W-:-:S07]  /*1290*/  MOV R26, R12 ;  /* 0x0000000c001a7202 */ /* 0x000fce0000000f00 */
.L_x_13:
[----:B------:R-:W-:Y:S05]  /*12a0*/  BSYNC.RECONVERGENT B2 ;  /* 0x0000000000027941 */ /* 0x000fea0003800200 */
.L_x_11:
[----:B------:R-:W-:Y:S02]  /*12b0*/  HFMA2 R5, -RZ, RZ, 0, 0 ;  /* 0x00000000ff057431 */ /* 0x000fe400000001ff */
[----:B------:R-:W-:-:S04]  /*12c0*/  IMAD.MOV.U32 R4, RZ, RZ, R0 ;  /* 0x000000ffff047224 */ /* 0x000fc800078e0000 */
[----:B------:R-:W-:Y:S05]  /*12d0*/  RET.REL.NODEC R4 `(_Z11kernel_dVdtPfS_S_S_iifffS_S_) ;  /* 0xffffffec04487950 */ /* 0x000fea0003c3ffff */
.L_x_16:
        /* <DEDUP_REMOVED lines=10> */
.L_x_103:


//--------------------- .text._Z11kernel_dPdtPfS_S_S_S_S_iifffS_S_ --------------------------
	.section	.text._Z11kernel_dPdtPfS_S_S_S_S_iifffS_S_,"ax",@progbits
	.align	128
        .global         _Z11kernel_dPdtPfS_S_S_S_S_iifffS_S_
        .type           _Z11kernel_dPdtPfS_S_S_S_S_iifffS_S_,@function
        .size           _Z11kernel_dPdtPfS_S_S_S_S_iifffS_S_,(.L_x_104 - _Z11kernel_dPdtPfS_S_S_S_S_iifffS_S_)
        .other          _Z11kernel_dPdtPfS_S_S_S_S_iifffS_S_,@"STO_CUDA_ENTRY STV_DEFAULT"
_Z11kernel_dPdtPfS_S_S_S_S_iifffS_S_:
.text._Z11kernel_dPdtPfS_S_S_S_S_iifffS_S_:
[----:B------:R-:W-:Y:S01]  /*0000*/  LDC R1, c[0x0][0x37c] ;  /* 0x0000df00ff017b82 */ /* 0x000fe20000000800 */
[----:B------:R-:W0:Y:S01]  /*0010*/  S2R R2, SR_TID.X ;  /* 0x0000000000027919 */ /* 0x000e220000002100 */
[----:B------:R-:W1:Y:S01]  /*0020*/  LDCU.64 UR8, c[0x0][0x3b0] ;  /* 0x00007600ff0877ac */ /* 0x000e620008000a00 */
[----:B------:R-:W0:Y:S01]  /*0030*/  S2R R3, SR_CTAID.X ;  /* 0x0000000000037919 */ /* 0x000e220000002500 */
[----:B------:R-:W0:Y:S01]  /*0040*/  LDCU UR5, c[0x0][0x360] ;  /* 0x00006c00ff0577ac */ /* 0x000e220008000800 */
[----:B------:R-:W2:Y:S01]  /*0050*/  S2R R0, SR_TID.Y ;  /* 0x0000000000007919 */ /* 0x000ea20000002200 */
[----:B------:R-:W2:Y:S01]  /*0060*/  LDCU UR6, c[0x0][0x364] ;  /* 0x00006c80ff0677ac */ /* 0x000ea20008000800 */
[----:B------:R-:W2:Y:S01]  /*0070*/  S2R R5, SR_CTAID.Y ;  /* 0x0000000000057919 */ /* 0x000ea20000002600 */
[----:B-1----:R-:W-:Y:S01]  /*0080*/  UIADD3 UR4, UPT, UPT, UR8, -0x3, URZ ;  /* 0xfffffffd08047890 */ /* 0x002fe2000fffe0ff */
[----:B0-----:R-:W-:-:S05]  /*0090*/  IMAD R2, R3, UR5, R2 ;  /* 0x0000000503027c24 */ /* 0x001fca000f8e0202 */
[C---:B------:R-:W-:Y:S01]  /*00a0*/  ISETP.GE.AND P0, PT, R2.reuse, UR4, PT ;  /* 0x0000000402007c0c */ /* 0x040fe2000bf06270 */
[----:B------:R-:W-:Y:S01]  /*00b0*/  UIADD3 UR4, UPT, UPT, UR9, -0x3, URZ ;  /* 0xfffffffd09047890 */ /* 0x000fe2000fffe0ff */
[----:B--2---:R-:W-:Y:S02]  /*00c0*/  IMAD R3, R5, UR6, R0 ;  /* 0x0000000605037c24 */ /* 0x004fe4000f8e0200 */
[----:B------:R-:W-:Y:S02]  /*00d0*/  ISETP.LT.OR P0, PT, R2, 0x4, P0 ;  /* 0x000000040200780c */ /* 0x000fe40000701670 */
[C---:B------:R-:W-:Y:S02]  /*00e0*/  IMAD R2, R3.reuse, UR8, R2 ;  /* 0x0000000803027c24 */ /* 0x040fe4000f8e0202 */
[----:B------:R-:W-:-:S04]  /*00f0*/  ISETP.LT.U32.OR P0, PT, R3, 0x4, P0 ;  /* 0x000000040300780c */ /* 0x000fc80000701470 */
[----:B------:R-:W-:-:S13]  /*0100*/  ISETP.GE.OR P0, PT, R3, UR4, P0 ;  /* 0x0000000403007c0c */ /* 0x000fda0008706670 */
[----:B------:R-:W-:Y:S05]  /*0110*/  @P0 EXIT ;  /* 0x000000000000094d */ /* 0x000fea0003800000 */
[----:B------:R-:W0:Y:S01]  /*0120*/  LDC.64 R4, c[0x0][0x390] ;  /* 0x0000e400ff047b82 */ /* 0x000e220000000a00 */
[----:B------:R-:W1:Y:S01]  /*0130*/  LDCU.64 UR4, c[0x0][0x358] ;  /* 0x00006b00ff0477ac */ /* 0x000e620008000a00 */
[----:B------:R-:W2:Y:S06]  /*0140*/  LDCU.128 UR8, c[0x3][URZ] ;  /* 0x00c00000ff0877ac */ /* 0x000eac0008000c00 */
[----:B------:R-:W3:Y:S01]  /*0150*/  LDC R13, c[0x0][0x3b8] ;  /* 0x0000ee00ff0d7b82 */ /* 0x000ee20000000800 */
[----:B0-----:R-:W-:-:S05]  /*0160*/  IMAD.WIDE R4, R2, 0x4, R4 ;  /* 0x0000000402047825 */ /* 0x001fca00078e0204 */
[----:B-1----:R-:W4:Y:S04]  /*0170*/  LDG.E R6, desc[UR4][R4.64+0x4] ;  /* 0x0000040404067981 */ /* 0x002f28000c1e1900 */
[----:B------:R-:W4:Y:S04]  /*0180*/  LDG.E R7, desc[UR4][R4.64+-0x8] ;  /* 0xfffff80404077981 */ /* 0x000f28000c1e1900 */
[----:B------:R-:W5:Y:S04]  /*0190*/  LDG.E R0, desc[UR4][R4.64] ;  /* 0x0000000404007981 */ /* 0x000f68000c1e1900 */
[----:B------:R-:W5:Y:S04]  /*01a0*/  LDG.E R3, desc[UR4][R4.64+-0x4] ;  /* 0xfffffc0404037981 */ /* 0x000f68000c1e1900 */
[----:B------:R-:W2:Y:S04]  /*01b0*/  LDG.E R8, desc[UR4][R4.64+0x8] ;  /* 0x0000080404087981 */ /* 0x000ea8000c1e1900 */
[----:B------:R-:W2:Y:S04]  /*01c0*/  LDG.E R9, desc[UR4][R4.64+-0xc] ;  /* 0xfffff40404097981 */ /* 0x000ea8000c1e1900 */
[----:B------:R-:W2:Y:S04]  /*01d0*/  LDG.E R10, desc[UR4][R4.64+0xc] ;  /* 0x00000c04040a7981 */ /* 0x000ea8000c1e1900 */
[----:B------:R-:W2:Y:S01]  /*01e0*/  LDG.E R11, desc[UR4][R4.64+-0x10] ;  /* 0xfffff004040b7981 */ /* 0x000ea2000c1e1900 */
[----:B---3--:R-:W0:Y:S01]  /*01f0*/  MUFU.RCP R12, R13 ;  /* 0x0000000d000c7308 */ /* 0x008e220000001000 */
[----:B------:R-:W-:Y:S01]  /*0200*/  BSSY.RECONVERGENT B0, `(.L_x_17) ;  /* 0x0000015000007945 */ /* 0x000fe20003800200 */
[----:B----4-:R-:W-:Y:S01]  /*0210*/  FADD R6, R6, -R7 ;  /* 0x8000000706067221 */ /* 0x010fe20000000000 */
[----:B-----5:R-:W-:-:S03]  /*0220*/  FADD R0, R0, -R3 ;  /* 0x8000000300007221 */ /* 0x020fc60000000000 */
[----:B--2---:R-:W-:-:S04]  /*0230*/  FMUL R3, R6, UR9 ;  /* 0x0000000906037c20 */ /* 0x004fc80008400000 */
[----:B------:R-:W-:Y:S01]  /*0240*/  FFMA R0, R0, UR8, -R3 ;  /* 0x0000000800007c23 */ /* 0x000fe20008000803 */
[----:B0-----:R-:W-:Y:S01]  /*0250*/  FFMA R3, R12, -R13, 1 ;  /* 0x3f8000000c037423 */ /* 0x001fe2000000080d */
[----:B------:R-:W-:-:S03]  /*0260*/  FADD R9, R8, -R9 ;  /* 0x8000000908097221 */ /* 0x000fc60000000000 */
[----:B------:R-:W-:Y:S01]  /*0270*/  FFMA R3, R12, R3, R12 ;  /* 0x000000030c037223 */ /* 0x000fe2000000000c */
[----:B------:R-:W-:Y:S01]  /*0280*/  FFMA R0, R9, UR10, R0 ;  /* 0x0000000a09007c23 */ /* 0x000fe20008000000 */
[----:B------:R-:W-:-:S04]  /*0290*/  FADD R11, R10, -R11 ;  /* 0x8000000b0a0b7221 */ /* 0x000fc80000000000 */
[----:B------:R-:W-:-:S04]  /*02a0*/  FFMA R0, -R11, UR11, R0 ;  /* 0x0000000b0b007c23 */ /* 0x000fc80008000100 */
[----:B------:R-:W0:Y:S01]  /*02b0*/  FCHK P0, R0, R13 ;  /* 0x0000000d00007302 */ /* 0x000e220000000000 */
[----:B------:R-:W-:-:S04]  /*02c0*/  FFMA R4, R0, R3, RZ ;  /* 0x0000000300047223 */ /* 0x000fc800000000ff */
[----:B------:R-:W-:-:S04]  /*02d0*/  FFMA R5, R4, -R13, R0 ;  /* 0x8000000d04057223 */ /* 0x000fc80000000000 */
[----:B------:R-:W-:Y:S01]  /*02e0*/  FFMA R4, R3, R5, R4 ;  /* 0x0000000503047223 */ /* 0x000fe20000000004 */
[----:B0-----:R-:W-:Y:S06]  /*02f0*/  @!P0 BRA `(.L_x_18) ;  /* 0x0000000000148947 */ /* 0x001fec0003800000 */
[----:B------:R-:W0:Y:S01]  /*0300*/  LDCU UR6, c[0x0][0x3b8] ;  /* 0x00007700ff0677ac */ /* 0x000e220008000800 */
[----:B------:R-:W-:Y:S02]  /*0310*/  MOV R6, 0x340 ;  /* 0x0000034000067802 */ /* 0x000fe40000000f00 */
[----:B0-----:R-:W-:-:S07]  /*0320*/  MOV R3, UR6 ;  /* 0x0000000600037c02 */ /* 0x001fce0008000f00 */
[----:B------:R-:W-:Y:S05]  /*0330*/  CALL.REL.NOINC `($__internal_1_$__cuda_sm3x_div_rn_noftz_f32_slowpath) ;  /* 0x0000000400307944 */ /* 0x000fea0003c00000 */
[----:B------:R-:W-:-:S07]  /*0340*/  MOV R4, R0 ;  /* 0x0000000000047202 */ /* 0x000fce0000000f00 */
.L_x_18:
[----:B------:R-:W-:Y:S05]  /*0350*/  BSYNC.RECONVERGENT B0 ;  /* 0x0000000000007941 */ /* 0x000fea0003800200 */
.L_x_17:
[----:B------:R-:W0:Y:S01]  /*0360*/  LDC R23, c[0x0][0x3b0] ;  /* 0x0000ec00ff177b82 */ /* 0x000e220000000800 */
[----:B------:R-:W1:Y:S07]  /*0370*/  LDCU.128 UR8, c[0x3][URZ] ;  /* 0x00c00000ff0877ac */ /* 0x000e6e0008000c00 */
[----:B------:R-:W2:Y:S01]  /*0380*/  LDC.64 R6, c[0x0][0x398] ;  /* 0x0000e600ff067b82 */ /* 0x000ea20000000a00 */
[----:B0-----:R-:W-:Y:S02]  /*0390*/  IADD3 R21, PT, PT, -R23, RZ, RZ ;  /* 0x000000ff17157210 */ /* 0x001fe40007ffe1ff */
[----:B------:R-:W-:-:S02]  /*03a0*/  IADD3 R15, PT, PT, R2, -R23, RZ ;  /* 0x80000017020f7210 */ /* 0x000fc40007ffe0ff */
[----:B------:R-:W-:Y:S01]  /*03b0*/  LEA R5, R23, R2, 0x1 ;  /* 0x0000000217057211 */ /* 0x000fe200078e08ff */
[----:B------:R-:W-:Y:S02]  /*03c0*/  IMAD R17, R21, 0x2, R2 ;  /* 0x0000000215117824 */ /* 0x000fe400078e0202 */
[----:B--2---:R-:W-:-:S04]  /*03d0*/  IMAD.WIDE R12, R2, 0x4, R6 ;  /* 0x00000004020c7825 */ /* 0x004fc800078e0206 */
[----:B------:R-:W-:Y:S01]  /*03e0*/  IMAD.WIDE R16, R17, 0x4, R6 ;  /* 0x0000000411107825 */ /* 0x000fe200078e0206 */
[----:B------:R0:W2:Y:S03]  /*03f0*/  LDG.E R0, desc[UR4][R12.64] ;  /* 0x000000040c007981 */ /* 0x0000a6000c1e1900 */
[----:B------:R-:W-:Y:S01]  /*0400*/  IMAD.WIDE R10, R23, 0x4, R12 ;  /* 0x00000004170a7825 */ /* 0x000fe200078e020c */
[----:B------:R-:W3:Y:S03]  /*0410*/  LDG.E R3, desc[UR4][R16.64] ;  /* 0x0000000410037981 */ /* 0x000ee6000c1e1900 */
[----:B------:R-:W-:Y:S01]  /*0420*/  IMAD.WIDE R14, R15, 0x4, R6 ;  /* 0x000000040f0e7825 */ /* 0x000fe200078e0206 */
[----:B------:R-:W3:Y:S01]  /*0430*/  LDG.E R22, desc[UR4][R10.64] ;  /* 0x000000040a167981 */ /* 0x000ee2000c1e1900 */
[----:B0-----:R-:W0:Y:S02]  /*0440*/  LDC R12, c[0x0][0x3bc] ;  /* 0x0000ef00ff0c7b82 */ /* 0x001e240000000800 */
[----:B------:R-:W-:-:S02]  /*0450*/  IMAD R5, R23, -0x5, R5 ;  /* 0xfffffffb17057824 */ /* 0x000fc400078e0205 */
[----:B------:R-:W-:Y:S01]  /*0460*/  IMAD.WIDE R8, R23, 0x4, R10 ;  /* 0x0000000417087825 */ /* 0x000fe200078e020a */
[----:B------:R-:W2:Y:S03]  /*0470*/  LDG.E R15, desc[UR4][R14.64] ;  /* 0x000000040e0f7981 */ /* 0x000ea6000c1e1900 */
[----:B------:R-:W-:Y:S02]  /*0480*/  IMAD R21, R21, 0x4, R2 ;  /* 0x0000000415157824 */ /* 0x000fe400078e0202 */
[----:B------:R-:W-:-:S04]  /*0490*/  IMAD.WIDE R18, R5, 0x4, R6 ;  /* 0x0000000405127825 */ /* 0x000fc800078e0206 */
[----:B------:R-:W-:Y:S02]  /*04a0*/  IMAD.WIDE R20, R21, 0x4, R6 ;  /* 0x0000000415147825 */ /* 0x000fe400078e0206 */
[----:B------:R-:W4:Y:S02]  /*04b0*/  LDG.E R19, desc[UR4][R18.64] ;  /* 0x0000000412137981 */ /* 0x000f24000c1e1900 */
[----:B------:R-:W-:Y:S02]  /*04c0*/  IMAD.WIDE R6, R23, 0x4, R8 ;  /* 0x0000000417067825 */ /* 0x000fe400078e0208 */
[----:B------:R-:W4:Y:S04]  /*04d0*/  LDG.E R8, desc[UR4][R8.64] ;  /* 0x0000000408087981 */ /* 0x000f28000c1e1900 */
[----:B------:R-:W5:Y:S04]  /*04e0*/  LDG.E R21, desc[UR4][R20.64] ;  /* 0x0000000414157981 */ /* 0x000f68000c1e1900 */
[----:B------:R-:W5:Y:S01]  /*04f0*/  LDG.E R6, desc[UR4][R6.64] ;  /* 0x0000000406067981 */ /* 0x000f62000c1e1900 */
[----:B0-----:R-:W0:Y:S01]  /*0500*/  MUFU.RCP R5, R12 ;  /* 0x0000000c00057308 */ /* 0x001e220000001000 */
[----:B------:R-:W-:Y:S01]  /*0510*/  BSSY.RECONVERGENT B0, `(.L_x_19) ;  /* 0x0000015000007945 */ /* 0x000fe20003800200 */
[----:B---3--:R-:W-:-:S04]  /*0520*/  FADD R3, R22, -R3 ;  /* 0x8000000316037221 */ /* 0x008fc80000000000 */
[----:B-1----:R-:W-:Y:S01]  /*0530*/  FMUL R3, R3, UR9 ;  /* 0x0000000903037c20 */ /* 0x002fe20008400000 */
[----:B--2---:R-:W-:-:S04]  /*0540*/  FADD R0, R0, -R15 ;  /* 0x8000000f00007221 */ /* 0x004fc80000000000 */
[----:B------:R-:W-:Y:S01]  /*0550*/  FFMA R0, R0, UR8, -R3 ;  /* 0x0000000800007c23 */ /* 0x000fe20008000803 */
[----:B----4-:R-:W-:-:S04]  /*0560*/  FADD R19, R8, -R19 ;  /* 0x8000001308137221 */ /* 0x010fc80000000000 */
[----:B------:R-:W-:Y:S01]  /*0570*/  FFMA R0, R19, UR10, R0 ;  /* 0x0000000a13007c23 */ /* 0x000fe20008000000 */
[----:B-----5:R-:W-:-:S04]  /*0580*/  FADD R3, R6, -R21 ;  /* 0x8000001506037221 */ /* 0x020fc80000000000 */
[----:B------:R-:W-:Y:S01]  /*0590*/  FFMA R0, -R3, UR11, R0 ;  /* 0x0000000b03007c23 */ /* 0x000fe20008000100 */
[----:B0-----:R-:W-:-:S03]  /*05a0*/  FFMA R6, R5, -R12, 1 ;  /* 0x3f80000005067423 */ /* 0x001fc6000000080c */
[----:B------:R-:W0:Y:S01]  /*05b0*/  FCHK P0, R0, R12 ;  /* 0x0000000c00007302 */ /* 0x000e220000000000 */
[----:B------:R-:W-:-:S04]  /*05c0*/  FFMA R3, R5, R6, R5 ;  /* 0x0000000605037223 */ /* 0x000fc80000000005 */
        /* <DEDUP_REMOVED lines=9> */
.L_x_20:
[----:B------:R-:W-:Y:S05]  /*0660*/  BSYNC.RECONVERGENT B0 ;  /* 0x0000000000007941 */ /* 0x000fea0003800200 */
.L_x_19:
[----:B------:R-:W0:Y:S01]  /*0670*/  LDC.64 R8, c[0x0][0x3a0] ;  /* 0x0000e800ff087b82 */ /* 0x000e220000000a00 */
[----:B------:R-:W1:Y:S07]  /*0680*/  LDCU UR6, c[0x0][0x3c0] ;  /* 0x00007800ff0677ac */ /* 0x000e6e0008000800 */
[----:B------:R-:W2:Y:S08]  /*0690*/  LDC.64 R10, c[0x0][0x3a8] ;  /* 0x0000ea00ff0a7b82 */ /* 0x000eb00000000a00 */
[----:B------:R-:W3:Y:S08]  /*06a0*/  LDC.64 R12, c[0x0][0x3c8] ;  /* 0x0000f200ff0c7b82 */ /* 0x000ef00000000a00 */
[----:B------:R-:W4:Y:S01]  /*06b0*/  LDC.64 R14, c[0x0][0x3d0] ;  /* 0x0000f400ff0e7b82 */ /* 0x000f220000000a00 */
[----:B0-----:R-:W-:-:S06]  /*06c0*/  IMAD.WIDE R8, R2, 0x4, R8 ;  /* 0x0000000402087825 */ /* 0x001fcc00078e0208 */
[----:B------:R-:W1:Y:S01]  /*06d0*/  LDG.E R8, desc[UR4][R8.64] ;  /* 0x0000000408087981 */ /* 0x000e62000c1e1900 */
[----:B------:R-:W0:Y:S01]  /*06e0*/  LDC.64 R6, c[0x0][0x380] ;  /* 0x0000e000ff067b82 */ /* 0x000e220000000a00 */
[----:B--2---:R-:W-:-:S06]  /*06f0*/  IMAD.WIDE R10, R2, 0x4, R10 ;  /* 0x00000004020a7825 */ /* 0x004fcc00078e020a */
[----:B------:R-:W2:Y:S01]  /*0700*/  LDG.E R10, desc[UR4][R10.64] ;  /* 0x000000040a0a7981 */ /* 0x000ea2000c1e1900 */
[----:B---3--:R-:W-:-:S06]  /*0710*/  IMAD.WIDE R12, R2, 0x4, R12 ;  /* 0x00000004020c7825 */ /* 0x008fcc00078e020c */
[----:B------:R-:W3:Y:S01]  /*0720*/  LDG.E R12, desc[UR4][R12.64] ;  /* 0x000000040c0c7981 */ /* 0x000ee2000c1e1900 */
[----:B----4-:R-:W-:-:S06]  /*0730*/  IMAD.WIDE R14, R2, 0x4, R14 ;  /* 0x00000004020e7825 */ /* 0x010fcc00078e020e */
[----:B------:R-:W4:Y:S01]  /*0740*/  LDG.E R15, desc[UR4][R14.64] ;  /* 0x000000040e0f7981 */ /* 0x000f22000c1e1900 */
[----:B0-----:R-:W-:-:S05]  /*0750*/  IMAD.WIDE R6, R2, 0x4, R6 ;  /* 0x0000000402067825 */ /* 0x001fca00078e0206 */
[----:B------:R-:W5:Y:S01]  /*0760*/  LDG.E R17, desc[UR4][R6.64] ;  /* 0x0000000406117981 */ /* 0x000f62000c1e1900 */
[----:B------:R-:W-:Y:S01]  /*0770*/  FADD R4, R3, R4 ;  /* 0x0000000403047221 */ /* 0x000fe20000000000 */
[----:B-1----:R-:W-:-:S04]  /*0780*/  FMUL R5, R8, UR6 ;  /* 0x0000000608057c20 */ /* 0x002fc80008400000 */
[----:B------:R-:W-:-:S04]  /*0790*/  FMUL R5, R8, R5 ;  /* 0x0000000508057220 */ /* 0x000fc80000400000 */
[----:B--2---:R-:W-:-:S04]  /*07a0*/  FMUL R5, R5, R10 ;  /* 0x0000000a05057220 */ /* 0x004fc80000400000 */
[----:B---3--:R-:W-:-:S04]  /*07b0*/  FFMA R4, -R5, R4, R12 ;  /* 0x0000000405047223 */ /* 0x008fc8000000010c */
[----:B----4-:R-:W-:-:S04]  /*07c0*/  FADD R4, R4, R15 ;  /* 0x0000000f04047221 */ /* 0x010fc80000000000 */
[----:B-----5:R-:W-:-:S05]  /*07d0*/  FADD R17, R4, R17 ;  /* 0x0000001104117221 */ /* 0x020fca0000000000 */
[----:B------:R-:W-:Y:S01]  /*07e0*/  STG.E desc[UR4][R6.64], R17 ;  /* 0x0000001106007986 */ /* 0x000fe2000c101904 */
[----:B------:R-:W-:Y:S05]  /*07f0*/  EXIT ;  /* 0x000000000000794d */ /* 0x000fea0003800000 */
        .weak           $__internal_1_$__cuda_sm3x_div_rn_noftz_f32_slowpath
        .type           $__internal_1_$__cuda_sm3x_div_rn_noftz_f32_slowpath,@function
        .size           $__internal_1_$__cuda_sm3x_div_rn_noftz_f32_slowpath,(.L_x_104 - $__internal_1_$__cuda_sm3x_div_rn_noftz_f32_slowpath)
$__internal_1_$__cuda_sm3x_div_rn_noftz_f32_slowpath:
[----:B------:R-:W-:Y:S01]  /*0800*/  SHF.R.U32.HI R7, RZ, 0x17, R3 ;  /* 0x00000017ff077819 */ /* 0x000fe20000011603 */
[----:B------:R-:W-:Y:S01]  /*0810*/  BSSY.RECONVERGENT B1, `(.L_x_21) ;  /* 0x0000062000017945 */ /* 0x000fe20003800200 */
[----:B------:R-:W-:Y:S02]  /*0820*/  SHF.R.U32.HI R5, RZ, 0x17, R0 ;  /* 0x00000017ff057819 */ /* 0x000fe40000011600 */
[----:B------:R-:W-:Y:S02]  /*0830*/  LOP3.LUT R12, R7, 0xff, RZ, 0xc0, !PT ;  /* 0x000000ff070c7812 */ /* 0x000fe400078ec0ff */
[----:B------:R-:W-:-:S03]  /*0840*/  LOP3.LUT R10, R5, 0xff, RZ, 0xc0, !PT ;  /* 0x000000ff050a7812 */ /* 0x000fc600078ec0ff */
[----:B------:R-:W-:Y:S01]  /*0850*/  VIADD R8, R12, 0xffffffff ;  /* 0xffffffff0c087836 */ /* 0x000fe20000000000 */
[----:B------:R-:W-:-:S04]  /*0860*/  IADD3 R7, PT, PT, R10, -0x1, RZ ;  /* 0xffffffff0a077810 */ /* 0x000fc80007ffe0ff */
[----:B------:R-:W-:-:S04]  /*0870*/  ISETP.GT.U32.AND P0, PT, R8, 0xfd, PT ;  /* 0x000000fd0800780c */ /* 0x000fc80003f04070 */
[----:B------:R-:W-:-:S13]  /*0880*/  ISETP.GT.U32.OR P0, PT, R7, 0xfd, P0 ;  /* 0x000000fd0700780c */ /* 0x000fda0000704470 */
[----:B------:R-:W-:Y:S01]  /*0890*/  @!P0 MOV R5, RZ ;  /* 0x000000ff00058202 */ /* 0x000fe20000000f00 */
[----:B------:R-:W-:Y:S06]  /*08a0*/  @!P0 BRA `(.L_x_22) ;  /* 0x00000000005c8947 */ /* 0x000fec0003800000 */
[----:B------:R-:W-:Y:S02]  /*08b0*/  FSETP.GTU.FTZ.AND P0, PT, |R0|, +INF , PT ;  /* 0x7f8000000000780b */ /* 0x000fe40003f1c200 */
[----:B------:R-:W-:-:S04]  /*08c0*/  FSETP.GTU.FTZ.AND P1, PT, |R3|, +INF , PT ;  /* 0x7f8000000300780b */ /* 0x000fc80003f3c200 */
[----:B------:R-:W-:-:S13]  /*08d0*/  PLOP3.LUT P0, PT, P0, P1, PT, 0xf8, 0x8f ;  /* 0x00000000008f781c */ /* 0x000fda0000703f70 */
[----:B------:R-:W-:Y:S05]  /*08e0*/  @P0 BRA `(.L_x_23) ;  /* 0x00000004004c0947 */ /* 0x000fea0003800000 */
[----:B------:R-:W-:-:S13]  /*08f0*/  LOP3.LUT P0, RZ, R3, 0x7fffffff, R0, 0xc8, !PT ;  /* 0x7fffffff03ff7812 */ /* 0x000fda000780c800 */
[----:B------:R-:W-:Y:S05]  /*0900*/  @!P0 BRA `(.L_x_24) ;  /* 0x00000004003c8947 */ /* 0x000fea0003800000 */
[C---:B------:R-:W-:Y:S02]  /*0910*/  FSETP.NEU.FTZ.AND P2, PT, |R0|.reuse, +INF , PT ;  /* 0x7f8000000000780b */ /* 0x040fe40003f5d200 */
[----:B------:R-:W-:Y:S02]  /*0920*/  FSETP.NEU.FTZ.AND P1, PT, |R3|, +INF , PT ;  /* 0x7f8000000300780b */ /* 0x000fe40003f3d200 */
[----:B------:R-:W-:-:S11]  /*0930*/  FSETP.NEU.FTZ.AND P0, PT, |R0|, +INF , PT ;  /* 0x7f8000000000780b */ /* 0x000fd60003f1d200 */
[----:B------:R-:W-:Y:S05]  /*0940*/  @!P1 BRA !P2, `(.L_x_24) ;  /* 0x00000004002c9947 */ /* 0x000fea0005000000 */
[----:B------:R-:W-:-:S04]  /*0950*/  LOP3.LUT P2, RZ, R0, 0x7fffffff, RZ, 0xc0, !PT ;  /* 0x7fffffff00ff7812 */ /* 0x000fc8000784c0ff */
[----:B------:R-:W-:-:S13]  /*0960*/  PLOP3.LUT P1, PT, P1, P2, PT, 0x2f, 0xf2 ;  /* 0x0000000000f2781c */ /* 0x000fda0000f24577 */
[----:B------:R-:W-:Y:S05]  /*0970*/  @P1 BRA `(.L_x_25) ;  /* 0x0000000400181947 */ /* 0x000fea0003800000 */
[----:B------:R-:W-:-:S04]  /*0980*/  LOP3.LUT P1, RZ, R3, 0x7fffffff, RZ, 0xc0, !PT ;  /* 0x7fffffff03ff7812 */ /* 0x000fc8000782c0ff */
[----:B------:R-:W-:-:S13]  /*0990*/  PLOP3.LUT P0, PT, P0, P1, PT, 0x2f, 0xf2 ;  /* 0x0000000000f2781c */ /* 0x000fda0000702577 */
[----:B------:R-:W-:Y:S05]  /*09a0*/  @P0 BRA `(.L_x_26) ;  /* 0x0000000400000947 */ /* 0x000fea0003800000 */
[----:B------:R-:W-:Y:S02]  /*09b0*/  ISETP.GE.AND P0, PT, R7, RZ, PT ;  /* 0x000000ff0700720c */ /* 0x000fe40003f06270 */
[----:B------:R-:W-:-:S11]  /*09c0*/  ISETP.GE.AND P1, PT, R8, RZ, PT ;  /* 0x000000ff0800720c */ /* 0x000fd60003f26270 */
[----:B------:R-:W-:Y:S01]  /*09d0*/  @P0 MOV R5, RZ ;  /* 0x000000ff00050202 */ /* 0x000fe20000000f00 */
[----:B------:R-:W-:Y:S02]  /*09e0*/  @!P0 IMAD.MOV.U32 R5, RZ, RZ, -0x40 ;  /* 0xffffffc0ff058424 */ /* 0x000fe400078e00ff */
[----:B------:R-:W-:Y:S01]  /*09f0*/  @!P0 FFMA R0, R0, 1.84467440737095516160e+19, RZ ;  /* 0x5f80000000008823 */ /* 0x000fe200000000ff */
[----:B------:R-:W-:Y:S02]  /*0a00*/  @!P1 FFMA R3, R3, 1.84467440737095516160e+19, RZ ;  /* 0x5f80000003039823 */ /* 0x000fe400000000ff */
[----:B------:R-:W-:-:S07]  /*0a10*/  @!P1 IADD3 R5, PT, PT, R5, 0x40, RZ ;  /* 0x0000004005059810 */ /* 0x000fce0007ffe0ff */
.L_x_22:
[----:B------:R-:W-:Y:S01]  /*0a20*/  LEA R8, R12, 0xc0800000, 0x17 ;  /* 0xc08000000c087811 */ /* 0x000fe200078eb8ff */
[----:B------:R-:W-:Y:S03]  /*0a30*/  BSSY.RECONVERGENT B2, `(.L_x_27) ;  /* 0x0000036000027945 */ /* 0x000fe60003800200 */
[----:B------:R-:W-:Y:S02]  /*0a40*/  IADD3 R8, PT, PT, -R8, R3, RZ ;  /* 0x0000000308087210 */ /* 0x000fe40007ffe1ff */
[----:B------:R-:W-:Y:S02]  /*0a50*/  IADD3 R3, PT, PT, R10, -0x7f, RZ ;  /* 0xffffff810a037810 */ /* 0x000fe40007ffe0ff */
[----:B------:R0:W1:Y:S01]  /*0a60*/  MUFU.RCP R7, R8 ;  /* 0x0000000800077308 */ /* 0x0000620000001000 */
[----:B------:R-:W-:Y:S02]  /*0a70*/  FADD.FTZ R9, -R8, -RZ ;  /* 0x800000ff08097221 */ /* 0x000fe40000010100 */
[C---:B------:R-:W-:Y:S01]  /*0a80*/  IMAD R0, R3.reuse, -0x800000, R0 ;  /* 0xff80000003007824 */ /* 0x040fe200078e0200 */
[----:B0-----:R-:W-:-:S05]  /*0a90*/  IADD3 R8, PT, PT, R3, 0x7f, -R12 ;  /* 0x0000007f03087810 */ /* 0x001fca0007ffe80c */
[----:B------:R-:W-:Y:S02]  /*0aa0*/  IMAD.IADD R8, R8, 0x1, R5 ;  /* 0x0000000108087824 */ /* 0x000fe400078e0205 */
[----:B-1----:R-:W-:-:S04]  /*0ab0*/  FFMA R10, R7, R9, 1 ;  /* 0x3f800000070a7423 */ /* 0x002fc80000000009 */
[----:B------:R-:W-:-:S04]  /*0ac0*/  FFMA R14, R7, R10, R7 ;  /* 0x0000000a070e7223 */ /* 0x000fc80000000007 */
[----:B------:R-:W-:-:S04]  /*0ad0*/  FFMA R7, R0, R14, RZ ;  /* 0x0000000e00077223 */ /* 0x000fc800000000ff */
[----:B------:R-:W-:-:S04]  /*0ae0*/  FFMA R10, R9, R7, R0 ;  /* 0x00000007090a7223 */ /* 0x000fc80000000000 */
[----:B------:R-:W-:-:S04]  /*0af0*/  FFMA R7, R14, R10, R7 ;  /* 0x0000000a0e077223 */ /* 0x000fc80000000007 */
[----:B------:R-:W-:-:S04]  /*0b00*/  FFMA R10, R9, R7, R0 ;  /* 0x00000007090a7223 */ /* 0x000fc80000000000 */
[----:B------:R-:W-:-:S05]  /*0b10*/  FFMA R0, R14, R10, R7 ;  /* 0x0000000a0e007223 */ /* 0x000fca0000000007 */
[----:B------:R-:W-:-:S04]  /*0b20*/  SHF.R.U32.HI R3, RZ, 0x17, R0 ;  /* 0x00000017ff037819 */ /* 0x000fc80000011600 */
[----:B------:R-:W-:-:S04]  /*0b30*/  LOP3.LUT R3, R3, 0xff, RZ, 0xc0, !PT ;  /* 0x000000ff03037812 */ /* 0x000fc800078ec0ff */
[----:B------:R-:W-:-:S04]  /*0b40*/  IADD3 R9, PT, PT, R3, R8, RZ ;  /* 0x0000000803097210 */ /* 0x000fc80007ffe0ff */
[----:B------:R-:W-:-:S04]  /*0b50*/  IADD3 R3, PT, PT, R9, -0x1, RZ ;  /* 0xffffffff09037810 */ /* 0x000fc80007ffe0ff */
[----:B------:R-:W-:-:S13]  /*0b60*/  ISETP.GE.U32.AND P0, PT, R3, 0xfe, PT ;  /* 0x000000fe0300780c */ /* 0x000fda0003f06070 */
[----:B------:R-:W-:Y:S05]  /*0b70*/  @!P0 BRA `(.L_x_28) ;  /* 0x0000000000808947 */ /* 0x000fea0003800000 */
[----:B------:R-:W-:-:S13]  /*0b80*/  ISETP.GT.AND P0, PT, R9, 0xfe, PT ;  /* 0x000000fe0900780c */ /* 0x000fda0003f04270 */
[----:B------:R-:W-:Y:S05]  /*0b90*/  @P0 BRA `(.L_x_29) ;  /* 0x00000000006c0947 */ /* 0x000fea0003800000 */
[----:B------:R-:W-:-:S13]  /*0ba0*/  ISETP.GE.AND P0, PT, R9, 0x1, PT ;  /* 0x000000010900780c */ /* 0x000fda0003f06270 */
[----:B------:R-:W-:Y:S05]  /*0bb0*/  @P0 BRA `(.L_x_30) ;  /* 0x0000000000740947 */ /* 0x000fea0003800000 */
[----:B------:R-:W-:Y:S02]  /*0bc0*/  ISETP.GE.AND P0, PT, R9, -0x18, PT ;  /* 0xffffffe80900780c */ /* 0x000fe40003f06270 */
[----:B------:R-:W-:-:S11]  /*0bd0*/  LOP3.LUT R0, R0, 0x80000000, RZ, 0xc0, !PT ;  /* 0x8000000000007812 */ /* 0x000fd600078ec0ff */
[----:B------:R-:W-:Y:S05]  /*0be0*/  @!P0 BRA `(.L_x_30) ;  /* 0x0000000000688947 */ /* 0x000fea0003800000 */
[CCC-:B------:R-:W-:Y:S01]  /*0bf0*/  FFMA.RZ R3, R14.reuse, R10.reuse, R7.reuse ;  /* 0x0000000a0e037223 */ /* 0x1c0fe2000000c007 */
[CCC-:B------:R-:W-:Y:S01]  /*0c00*/  FFMA.RM R8, R14.reuse, R10.reuse, R7.reuse ;  /* 0x0000000a0e087223 */ /* 0x1c0fe20000004007 */
[C---:B------:R-:W-:Y:S02]  /*0c10*/  ISETP.NE.AND P2, PT, R9.reuse, RZ, PT ;  /* 0x000000ff0900720c */ /* 0x040fe40003f45270 */
[----:B------:R-:W-:Y:S02]  /*0c20*/  ISETP.NE.AND P1, PT, R9, RZ, PT ;  /* 0x000000ff0900720c */ /* 0x000fe40003f25270 */
[----:B------:R-:W-:Y:S01]  /*0c30*/  LOP3.LUT R5, R3, 0x7fffff, RZ, 0xc0, !PT ;  /* 0x007fffff03057812 */ /* 0x000fe200078ec0ff */
[----:B------:R-:W-:Y:S01]  /*0c40*/  FFMA.RP R3, R14, R10, R7 ;  /* 0x0000000a0e037223 */ /* 0x000fe20000008007 */
[----:B------:R-:W-:Y:S01]  /*0c50*/  IADD3 R10, PT, PT, R9, 0x20, RZ ;  /* 0x00000020090a7810 */ /* 0x000fe20007ffe0ff */
[----:B------:R-:W-:Y:S01]  /*0c60*/  IMAD.MOV R7, RZ, RZ, -R9 ;  /* 0x000000ffff077224 */ /* 0x000fe200078e0a09 */
[----:B------:R-:W-:-:S02]  /*0c70*/  LOP3.LUT R5, R5, 0x800000, RZ, 0xfc, !PT ;  /* 0x0080000005057812 */ /* 0x000fc400078efcff */
[----:B------:R-:W-:Y:S02]  /*0c80*/  FSETP.NEU.FTZ.AND P0, PT, R3, R8, PT ;  /* 0x000000080300720b */ /* 0x000fe40003f1d000 */
[----:B------:R-:W-:Y:S02]  /*0c90*/  SHF.L.U32 R10, R5, R10, RZ ;  /* 0x0000000a050a7219 */ /* 0x000fe400000006ff */
[----:B------:R-:W-:Y:S02]  /*0ca0*/  SEL R8, R7, RZ, P2 ;  /* 0x000000ff07087207 */ /* 0x000fe40001000000 */
[----:B------:R-:W-:Y:S02]  /*0cb0*/  ISETP.NE.AND P1, PT, R10, RZ, P1 ;  /* 0x000000ff0a00720c */ /* 0x000fe40000f25270 */
[----:B------:R-:W-:Y:S02]  /*0cc0*/  SHF.R.U32.HI R8, RZ, R8, R5 ;  /* 0x00000008ff087219 */ /* 0x000fe40000011605 */
[----:B------:R-:W-:-:S02]  /*0cd0*/  PLOP3.LUT P0, PT, P0, P1, PT, 0xf8, 0x8f ;  /* 0x00000000008f781c */ /* 0x000fc40000703f70 */
[----:B------:R-:W-:Y:S02]  /*0ce0*/  SHF.R.U32.HI R10, RZ, 0x1, R8 ;  /* 0x00000001ff0a7819 */ /* 0x000fe40000011608 */
[----:B------:R-:W-:-:S04]  /*0cf0*/  SEL R3, RZ, 0x1, !P0 ;  /* 0x00000001ff037807 */ /* 0x000fc80004000000 */
[----:B------:R-:W-:-:S04]  /*0d00*/  LOP3.LUT R3, R3, 0x1, R10, 0xf8, !PT ;  /* 0x0000000103037812 */ /* 0x000fc800078ef80a */
[----:B------:R-:W-:-:S04]  /*0d10*/  LOP3.LUT R3, R3, R8, RZ, 0xc0, !PT ;  /* 0x0000000803037212 */ /* 0x000fc800078ec0ff */
[----:B------:R-:W-:-:S04]  /*0d20*/  IADD3 R3, PT, PT, R10, R3, RZ ;  /* 0x000000030a037210 */ /* 0x000fc80007ffe0ff */
[----:B------:R-:W-:Y:S01]  /*0d30*/  LOP3.LUT R0, R3, R0, RZ, 0xfc, !PT ;  /* 0x0000000003007212 */ /* 0x000fe200078efcff */
[----:B------:R-:W-:Y:S06]  /*0d40*/  BRA `(.L_x_30) ;  /* 0x0000000000107947 */ /* 0x000fec0003800000 */
.L_x_29:
[----:B------:R-:W-:-:S04]  /*0d50*/  LOP3.LUT R0, R0, 0x80000000, RZ, 0xc0, !PT ;  /* 0x8000000000007812 */ /* 0x000fc800078ec0ff */
[----:B------:R-:W-:Y:S01]  /*0d60*/  LOP3.LUT R0, R0, 0x7f800000, RZ, 0xfc, !PT ;  /* 0x7f80000000007812 */ /* 0x000fe200078efcff */
[----:B------:R-:W-:Y:S06]  /*0d70*/  BRA `(.L_x_30) ;  /* 0x0000000000047947 */ /* 0x000fec0003800000 */
.L_x_28:
[----:B------:R-:W-:-:S07]  /*0d80*/  LEA R0, R8, R0, 0x17 ;  /* 0x0000000008007211 */ /* 0x000fce00078eb8ff */
.L_x_30:
[----:B------:R-:W-:Y:S05]  /*0d90*/  BSYNC.RECONVERGENT B2 ;  /* 0x0000000000027941 */ /* 0x000fea0003800200 */
.L_x_27:
[----:B------:R-:W-:Y:S05]  /*0da0*/  BRA `(.L_x_31) ;  /* 0x0000000000207947 */ /* 0x000fea0003800000 */
.L_x_26:
[----:B------:R-:W-:-:S04]  /*0db0*/  LOP3.LUT R0, R3, 0x80000000, R0, 0x48, !PT ;  /* 0x8000000003007812 */ /* 0x000fc800078e4800 */
[----:B------:R-:W-:Y:S01]  /*0dc0*/  LOP3.LUT R0, R0, 0x7f800000, RZ, 0xfc, !PT ;  /* 0x7f80000000007812 */ /* 0x000fe200078efcff */
[----:B------:R-:W-:Y:S06]  /*0dd0*/  BRA `(.L_x_31) ;  /* 0x0000000000147947 */ /* 0x000fec0003800000 */
.L_x_25:
[----:B------:R-:W-:Y:S01]  /*0de0*/  LOP3.LUT R0, R3, 0x80000000, R0, 0x48, !PT ;  /* 0x8000000003007812 */ /* 0x000fe200078e4800 */
[----:B------:R-:W-:Y:S06]  /*0df0*/  BRA `(.L_x_31) ;  /* 0x00000000000c7947 */ /* 0x000fec0003800000 */
.L_x_24:
[----:B------:R-:W0:Y:S01]  /*0e00*/  MUFU.RSQ R0, -QNAN ;  /* 0xffc0000000007908 */ /* 0x000e220000001400 */
[----:B------:R-:W-:Y:S05]  /*0e10*/  BRA `(.L_x_31) ;  /* 0x0000000000047947 */ /* 0x000fea0003800000 */
.L_x_23:
[----:B------:R-:W-:-:S07]  /*0e20*/  FADD.FTZ R0, R0, R3 ;  /* 0x0000000300007221 */ /* 0x000fce0000010000 */
.L_x_31:
[----:B------:R-:W-:Y:S05]  /*0e30*/  BSYNC.RECONVERGENT B1 ;  /* 0x0000000000017941 */ /* 0x000fea0003800200 */
.L_x_21:
[----:B------:R-:W-:-:S04]  /*0e40*/  HFMA2 R7, -RZ, RZ, 0, 0 ;  /* 0x00000000ff077431 */ /* 0x000fc800000001ff */
[----:B0-----:R-:W-:Y:S05]  /*0e50*/  RET.REL.NODEC R6 `(_Z11kernel_dPdtPfS_S_S_S_S_iifffS_S_) ;  /* 0xfffffff006687950 */ /* 0x001fea0003c3ffff */
.L_x_32:
        /* <DEDUP_REMOVED lines=10> */
.L_x_104:


//--------------------- .text._Z10kernel_psiPfS_S_S_S_S_S_ffiii --------------------------
	.section	.text._Z10kernel_psiPfS_S_S_S_S_S_ffiii,"ax",@progbits
	.align	128
        .global         _Z10kernel_psiPfS_S_S_S_S_S_ffiii
        .type           _Z10kernel_psiPfS_S_S_S_S_S_ffiii,@function
        .size           _Z10kernel_psiPfS_S_S_S_S_S_ffiii,(.L_x_105 - _Z10kernel_psiPfS_S_S_S_S_S_ffiii)
        .other          _Z10kernel_psiPfS_S_S_S_S_S_ffiii,@"STO_CUDA_ENTRY STV_DEFAULT"
_Z10kernel_psiPfS_S_S_S_S_S_ffiii:
.text._Z10kernel_psiPfS_S_S_S_S_S_ffiii:
[----:B------:R-:W-:Y:S01]  /*0000*/  LDC R1, c[0x0][0x37c] ;  /* 0x0000df00ff017b82 */ /* 0x000fe20000000800 */
[----:B------:R-:W0:Y:S01]  /*0010*/  S2R R7, SR_TID.X ;  /* 0x0000000000077919 */ /* 0x000e220000002100 */
[----:B------:R-:W0:Y:S06]  /*0020*/  LDCU UR4, c[0x0][0x360] ;  /* 0x00006c00ff0477ac */ /* 0x000e2c0008000800 */
[----:B------:R-:W1:Y:S01]  /*0030*/  LDC R2, c[0x0][0x3c0] ;  /* 0x0000f000ff027b82 */ /* 0x000e620000000800 */
[----:B------:R-:W-:Y:S01]  /*0040*/  PLOP3.LUT P0, PT, PT, PT, PT, 0x80, 0x8 ;  /* 0x000000000008781c */ /* 0x000fe20003f0f070 */
[----:B------:R-:W0:Y:S01]  /*0050*/  S2R R0, SR_CTAID.X ;  /* 0x0000000000007919 */ /* 0x000e220000002500 */
[----:B------:R-:W2:Y:S01]  /*0060*/  LDCU UR5, c[0x0][0x3c8] ;  /* 0x00007900ff0577ac */ /* 0x000ea20008000800 */
[----:B------:R-:W-:Y:S01]  /*0070*/  BSSY.RECONVERGENT B0, `(.L_x_33) ;  /* 0x000003f000007945 */ /* 0x000fe20003800200 */
[----:B------:R-:W3:Y:S01]  /*0080*/  S2R R6, SR_TID.Y ;  /* 0x0000000000067919 */ /* 0x000ee20000002200 */
[----:B------:R-:W4:Y:S02]  /*0090*/  LDCU UR6, c[0x0][0x3c4] ;  /* 0x00007880ff0677ac */ /* 0x000f240008000800 */
[----:B------:R-:W5:Y:S01]  /*00a0*/  LDC.64 R4, c[0x0][0x390] ;  /* 0x0000e400ff047b82 */ /* 0x000f620000000a00 */
[----:B------:R-:W3:Y:S01]  /*00b0*/  S2R R3, SR_CTAID.Y ;  /* 0x0000000000037919 */ /* 0x000ee20000002600 */
[----:B0-----:R-:W-:Y:S01]  /*00c0*/  IMAD R7, R0, UR4, R7 ;  /* 0x0000000400077c24 */ /* 0x001fe2000f8e0207 */
[----:B------:R-:W3:Y:S04]  /*00d0*/  LDCU UR4, c[0x0][0x364] ;  /* 0x00006c80ff0477ac */ /* 0x000ee80008000800 */
[----:B--2---:R-:W-:-:S04]  /*00e0*/  ISETP.GE.AND P1, PT, R7, UR5, PT ;  /* 0x0000000507007c0c */ /* 0x004fc8000bf26270 */
[----:B------:R-:W-:Y:S01]  /*00f0*/  ISETP.GT.AND P1, PT, R7, 0x2, !P1 ;  /* 0x000000020700780c */ /* 0x000fe20004f24270 */
[----:B---3--:R-:W-:-:S12]  /*0100*/  IMAD R6, R3, UR4, R6 ;  /* 0x0000000403067c24 */ /* 0x008fd8000f8e0206 */
[----:B-1----:R-:W-:-:S04]  /*0110*/  @!P1 IADD3 R0, PT, PT, R2, -0x4, RZ ;  /* 0xfffffffc02009810 */ /* 0x002fc80007ffe0ff */
[C---:B------:R-:W-:Y:S02]  /*0120*/  @!P1 ISETP.GE.AND P2, PT, R7.reuse, R0, PT ;  /* 0x000000000700920c */ /* 0x040fe40003f46270 */
[----:B------:R-:W-:Y:S01]  /*0130*/  @!P1 IADD3 R0, PT, PT, R2, -UR5, RZ ;  /* 0x8000000502009c10 */ /* 0x000fe2000fffe0ff */
[----:B------:R-:W-:Y:S01]  /*0140*/  IMAD R2, R6, R2, R7 ;  /* 0x0000000206027224 */ /* 0x000fe200078e0207 */
[----:B------:R-:W0:Y:S02]  /*0150*/  LDCU.64 UR4, c[0x0][0x358] ;  /* 0x00006b00ff0477ac */ /* 0x000e240008000a00 */
[----:B------:R-:W-:Y:S01]  /*0160*/  @!P1 ISETP.GT.AND P0, PT, R7, R0, !P2 ;  /* 0x000000000700920c */ /* 0x000fe20005704270 */
[----:B-----5:R-:W-:-:S03]  /*0170*/  IMAD.WIDE R4, R2, 0x4, R4 ;  /* 0x0000000402047825 */ /* 0x020fc600078e0204 */
[----:B----4-:R-:W-:-:S13]  /*0180*/  ISETP.GE.OR P0, PT, R6, UR6, !P0 ;  /* 0x0000000606007c0c */ /* 0x010fda000c706670 */
[----:B0-----:R-:W-:Y:S05]  /*0190*/  @P0 BRA `(.L_x_34) ;  /* 0x0000000000b00947 */ /* 0x001fea0003800000 */
[----:B------:R-:W0:Y:S01]  /*01a0*/  LDC.64 R12, c[0x0][0x3a0] ;  /* 0x0000e800ff0c7b82 */ /* 0x000e220000000a00 */
[----:B------:R-:W2:Y:S01]  /*01b0*/  LDG.E R20, desc[UR4][R4.64+0x8] ;  /* 0x0000080404147981 */ /* 0x000ea2000c1e1900 */
[----:B------:R-:W1:Y:S03]  /*01c0*/  LDCU.128 UR8, c[0x3][URZ] ;  /* 0x00c00000ff0877ac */ /* 0x000e660008000c00 */
[----:B------:R-:W2:Y:S03]  /*01d0*/  LDG.E R23, desc[UR4][R4.64+-0x4] ;  /* 0xfffffc0404177981 */ /* 0x000ea6000c1e1900 */
[----:B------:R-:W3:Y:S01]  /*01e0*/  LDC.64 R8, c[0x0][0x380] ;  /* 0x0000e000ff087b82 */ /* 0x000ee20000000a00 */
[----:B------:R-:W4:Y:S04]  /*01f0*/  LDG.E R19, desc[UR4][R4.64+0x4] ;  /* 0x0000040404137981 */ /* 0x000f28000c1e1900 */
[----:B------:R-:W4:Y:S03]  /*0200*/  LDG.E R18, desc[UR4][R4.64] ;  /* 0x0000000404127981 */ /* 0x000f26000c1e1900 */
[----:B------:R-:W1:Y:S01]  /*0210*/  LDC.64 R10, c[0x0][0x398] ;  /* 0x0000e600ff0a7b82 */ /* 0x000e620000000a00 */
[----:B------:R-:W4:Y:S04]  /*0220*/  LDG.E R0, desc[UR4][R4.64+0xc] ;  /* 0x00000c0404007981 */ /* 0x000f28000c1e1900 */
[----:B------:R-:W4:Y:S04]  /*0230*/  LDG.E R3, desc[UR4][R4.64+-0x8] ;  /* 0xfffff80404037981 */ /* 0x000f28000c1e1900 */
[----:B------:R-:W4:Y:S01]  /*0240*/  LDG.E R14, desc[UR4][R4.64+0x10] ;  /* 0x00001004040e7981 */ /* 0x000f22000c1e1900 */
[----:B0-----:R-:W-:Y:S01]  /*0250*/  IMAD.WIDE R16, R7, 0x4, R12 ;  /* 0x0000000407107825 */ /* 0x001fe200078e020c */
[----:B------:R-:W0:Y:S02]  /*0260*/  LDC R21, c[0x0][0x3b8] ;  /* 0x0000ee00ff157b82 */ /* 0x000e240000000800 */
[----:B------:R-:W4:Y:S04]  /*0270*/  LDG.E R15, desc[UR4][R4.64+-0xc] ;  /* 0xfffff404040f7981 */ /* 0x000f28000c1e1900 */
[----:B------:R-:W4:Y:S01]  /*0280*/  LDG.E R16, desc[UR4][R16.64] ;  /* 0x0000000410107981 */ /* 0x000f22000c1e1900 */
[----:B---3--:R-:W-:-:S04]  /*0290*/  IMAD.WIDE R8, R2, 0x4, R8 ;  /* 0x0000000402087825 */ /* 0x008fc800078e0208 */
[----:B-1----:R-:W-:Y:S02]  /*02a0*/  IMAD.WIDE R12, R7, 0x4, R10 ;  /* 0x00000004070c7825 */ /* 0x002fe400078e020a */
[----:B------:R-:W5:Y:S04]  /*02b0*/  LDG.E R11, desc[UR4][R8.64] ;  /* 0x00000004080b7981 */ /* 0x000f68000c1e1900 */
[----:B------:R1:W5:Y:S01]  /*02c0*/  LDG.E R10, desc[UR4][R12.64] ;  /* 0x000000040c0a7981 */ /* 0x000362000c1e1900 */
[----:B0-----:R-:W1:Y:S01]  /*02d0*/  MUFU.RCP R22, R21 ;  /* 0x0000001500167308 */ /* 0x001e620000001000 */
[----:B------:R-:W-:Y:S01]  /*02e0*/  BSSY.RECONVERGENT B1, `(.L_x_35) ;  /* 0x0000015000017945 */ /* 0x000fe20003800200 */
[----:B-1----:R-:W-:-:S04]  /*02f0*/  FFMA R13, R22, -R21, 1 ;  /* 0x3f800000160d7423 */ /* 0x002fc80000000815 */
[----:B------:R-:W-:Y:S01]  /*0300*/  FFMA R13, R22, R13, R22 ;  /* 0x0000000d160d7223 */ /* 0x000fe20000000016 */
[----:B--2---:R-:W-:Y:S01]  /*0310*/  FADD R20, R20, -R23 ;  /* 0x8000001714147221 */ /* 0x004fe20000000000 */
[----:B----4-:R-:W-:-:S03]  /*0320*/  FADD R18, R19, -R18 ;  /* 0x8000001213127221 */ /* 0x010fc60000000000 */
[----:B------:R-:W-:-:S04]  /*0330*/  FMUL R19, R20, UR9 ;  /* 0x0000000914137c20 */ /* 0x000fc80008400000 */
[----:B------:R-:W-:Y:S01]  /*0340*/  FFMA R18, R18, UR8, -R19 ;  /* 0x0000000812127c23 */ /* 0x000fe20008000813 */
[----:B------:R-:W-:-:S04]  /*0350*/  FADD R3, R0, -R3 ;  /* 0x8000000300037221 */ /* 0x000fc80000000000 */
[----:B------:R-:W-:Y:S01]  /*0360*/  FFMA R3, R3, UR10, R18 ;  /* 0x0000000a03037c23 */ /* 0x000fe20008000012 */
[----:B------:R-:W-:-:S04]  /*0370*/  FADD R14, R14, -R15 ;  /* 0x8000000f0e0e7221 */ /* 0x000fc80000000000 */
[----:B------:R-:W-:-:S04]  /*0380*/  FFMA R3, -R14, UR11, R3 ;  /* 0x0000000b0e037c23 */ /* 0x000fc80008000103 */
[----:B------:R-:W-:-:S04]  /*0390*/  FMUL R0, R16, R3 ;  /* 0x0000000310007220 */ /* 0x000fc80000400000 */
[----:B------:R-:W0:Y:S01]  /*03a0*/  FCHK P0, R0, R21 ;  /* 0x0000001500007302 */ /* 0x000e220000000000 */
[----:B------:R-:W-:-:S04]  /*03b0*/  FFMA R12, R0, R13, RZ ;  /* 0x0000000d000c7223 */ /* 0x000fc800000000ff */
[----:B------:R-:W-:-:S04]  /*03c0*/  FFMA R3, R12, -R21, R0 ;  /* 0x800000150c037223 */ /* 0x000fc80000000000 */
[----:B------:R-:W-:Y:S01]  /*03d0*/  FFMA R3, R13, R3, R12 ;  /* 0x000000030d037223 */ /* 0x000fe2000000000c */
[----:B0-----:R-:W-:Y:S06]  /*03e0*/  @!P0 BRA `(.L_x_36) ;  /* 0x0000000000108947 */ /* 0x001fec0003800000 */
[----:B------:R-:W0:Y:S01]  /*03f0*/  LDCU UR6, c[0x0][0x3b8] ;  /* 0x00007700ff0677ac */ /* 0x000e220008000800 */
[----:B------:R-:W-:Y:S01]  /*0400*/  MOV R12, 0x430 ;  /* 0x00000430000c7802 */ /* 0x000fe20000000f00 */
[----:B0-----:R-:W-:-:S07]  /*0410*/  IMAD.U32 R3, RZ, RZ, UR6 ;  /* 0x00000006ff037e24 */ /* 0x001fce000f8e00ff */
[----:B-----5:R-:W-:Y:S05]  /*0420*/  CALL.REL.NOINC `($__internal_2_$__cuda_sm3x_div_rn_noftz_f32_slowpath) ;  /* 0x0000000400307944 */ /* 0x020fea0003c00000 */
.L_x_36:
[----:B------:R-:W-:Y:S05]  /*0430*/  BSYNC.RECONVERGENT B1 ;  /* 0x0000000000017941 */ /* 0x000fea0003800200 */
.L_x_35:
[----:B-----5:R-:W-:-:S05]  /*0440*/  FFMA R3, R10, R11, R3 ;  /* 0x0000000b0a037223 */ /* 0x020fca0000000003 */
[----:B------:R0:W-:Y:S02]  /*0450*/  STG.E desc[UR4][R8.64], R3 ;  /* 0x0000000308007986 */ /* 0x0001e4000c101904 */
.L_x_34:
[----:B------:R-:W-:Y:S05]  /*0460*/  BSYNC.RECONVERGENT B0 ;  /* 0x0000000000007941 */ /* 0x000fea0003800200 */
.L_x_33:
[----:B------:R-:W1:Y:S01]  /*0470*/  LDCU UR6, c[0x0][0x3c8] ;  /* 0x00007900ff0677ac */ /* 0x000e620008000800 */
[----:B------:R-:W2:Y:S01]  /*0480*/  LDC R13, c[0x0][0x3c0] ;  /* 0x0000f000ff0d7b82 */ /* 0x000ea20000000800 */
[----:B------:R-:W-:Y:S02]  /*0490*/  PLOP3.LUT P0, PT, PT, PT, PT, 0x80, 0x8 ;  /* 0x000000000008781c */ /* 0x000fe40003f0f070 */
[----:B-1----:R-:W-:-:S04]  /*04a0*/  ISETP.GE.AND P1, PT, R6, UR6, PT ;  /* 0x0000000606007c0c */ /* 0x002fc8000bf26270 */
[----:B------:R-:W-:-:S13]  /*04b0*/  ISETP.GT.U32.AND P1, PT, R6, 0x2, !P1 ;  /* 0x000000020600780c */ /* 0x000fda0004f24070 */
[----:B0-----:R-:W0:Y:S02]  /*04c0*/  @!P1 LDC R3, c[0x0][0x3c4] ;  /* 0x0000f100ff039b82 */ /* 0x001e240000000800 */
[C---:B0-----:R-:W-:Y:S01]  /*04d0*/  @!P1 IADD3 R9, PT, PT, R3.reuse, -0x4, RZ ;  /* 0xfffffffc03099810 */ /* 0x041fe20007ffe0ff */
[----:B------:R-:W-:-:S03]  /*04e0*/  @!P1 VIADD R3, R3, -UR6 ;  /* 0x8000000603039c36 */ /* 0x000fc60008000000 */
[----:B------:R-:W-:-:S04]  /*04f0*/  @!P1 ISETP.GE.AND P2, PT, R6, R9, PT ;  /* 0x000000090600920c */ /* 0x000fc80003f46270 */
[----:B------:R-:W-:-:S04]  /*0500*/  @!P1 ISETP.GT.AND P0, PT, R6, R3, !P2 ;  /* 0x000000030600920c */ /* 0x000fc80005704270 */
[----:B--2---:R-:W-:-:S13]  /*0510*/  ISETP.GE.OR P0, PT, R7, R13, !P0 ;  /* 0x0000000d0700720c */ /* 0x004fda0004706670 */
[----:B------:R-:W-:Y:S05]  /*0520*/  @P0 EXIT ;  /* 0x000000000000094d */ /* 0x000fea0003800000 */
[----:B------:R-:W0:Y:S01]  /*0530*/  LDC.64 R10, c[0x0][0x390] ;  /* 0x0000e400ff0a7b82 */ /* 0x000e220000000a00 */
[C---:B------:R-:W-:Y:S01]  /*0540*/  IMAD.WIDE R18, R13.reuse, 0x4, R4 ;  /* 0x000000040d127825 */ /* 0x040fe200078e0204 */
[C---:B------:R-:W-:Y:S01]  /*0550*/  IADD3 R17, PT, PT, R2.reuse, -R13, RZ ;  /* 0x8000000d02117210 */ /* 0x040fe20007ffe0ff */
[----:B------:R-:W2:Y:S01]  /*0560*/  LDG.E R7, desc[UR4][R4.64] ;  /* 0x0000000404077981 */ /* 0x000ea2000c1e1900 */
[C---:B------:R-:W-:Y:S01]  /*0570*/  IADD3 R25, PT, PT, -R13.reuse, RZ, RZ ;  /* 0x000000ff0d197210 */ /* 0x040fe20007ffe1ff */
[----:B------:R-:W-:Y:S01]  /*0580*/  IMAD.IADD R0, R2, 0x1, R13 ;  /* 0x0000000102007824 */ /* 0x000fe200078e020d */
[----:B------:R-:W1:Y:S01]  /*0590*/  LDCU.128 UR8, c[0x3][URZ] ;  /* 0x00c00000ff0877ac */ /* 0x000e620008000c00 */
[C---:B------:R-:W-:Y:S01]  /*05a0*/  IMAD.WIDE R14, R13.reuse, 0x4, R18 ;  /* 0x000000040d0e7825 */ /* 0x040fe200078e0212 */
[----:B------:R-:W3:Y:S03]  /*05b0*/  LDC.64 R8, c[0x0][0x3b0] ;  /* 0x0000ec00ff087b82 */ /* 0x000ee60000000a00 */
[----:B------:R-:W-:Y:S01]  /*05c0*/  IMAD R12, R13, 0x2, R0 ;  /* 0x000000020d0c7824 */ /* 0x000fe200078e0200 */
[----:B------:R-:W-:Y:S01]  /*05d0*/  LEA R25, R25, R2, 0x1 ;  /* 0x0000000219197211 */ /* 0x000fe200078e08ff */
[----:B------:R4:W2:Y:S02]  /*05e0*/  LDG.E R0, desc[UR4][R14.64] ;  /* 0x000000040e007981 */ /* 0x0008a4000c1e1900 */
[----:B------:R-:W-:-:S02]  /*05f0*/  IMAD.IADD R22, R12, 0x1, R13 ;  /* 0x000000010c167824 */ /* 0x000fc400078e020d */
[----:B------:R-:W-:Y:S01]  /*0600*/  IMAD.WIDE R20, R13, 0x4, R14 ;  /* 0x000000040d147825 */ /* 0x000fe200078e020e */
[----:B------:R3:W2:Y:S03]  /*0610*/  LDG.E R12, desc[UR4][R18.64] ;  /* 0x00000004120c7981 */ /* 0x0006a6000c1e1900 */
[----:B0-----:R-:W-:Y:S01]  /*0620*/  IMAD.WIDE R16, R17, 0x4, R10 ;  /* 0x0000000411107825 */ /* 0x001fe200078e020a */
[----:B----4-:R-:W0:Y:S04]  /*0630*/  LDC.64 R14, c[0x0][0x3a8] ;  /* 0x0000ea00ff0e7b82 */ /* 0x010e280000000a00 */
[----:B------:R-:W4:Y:S01]  /*0640*/  LDG.E R3, desc[UR4][R16.64] ;  /* 0x0000000410037981 */ /* 0x000f22000c1e1900 */
[----:B------:R-:W-:-:S02]  /*0650*/  IMAD R23, R13, -0x7, R22 ;  /* 0xfffffff90d177824 */ /* 0x000fc400078e0216 */
[----:B------:R-:W-:-:S04]  /*0660*/  IMAD.WIDE R24, R25, 0x4, R10 ;  /* 0x0000000419187825 */ /* 0x000fc800078e020a */
[----:B------:R-:W-:Y:S02]  /*0670*/  IMAD.WIDE R22, R23, 0x4, R10 ;  /* 0x0000000417167825 */ /* 0x000fe400078e020a */
[----:B------:R-:W1:Y:S01]  /*0680*/  LDC.64 R10, c[0x0][0x388] ;  /* 0x0000e200ff0a7b82 */ /* 0x000e620000000a00 */
[----:B------:R-:W4:Y:S01]  /*0690*/  LDG.E R16, desc[UR4][R24.64] ;  /* 0x0000000418107981 */ /* 0x000f22000c1e1900 */
[----:B------:R-:W-:-:S03]  /*06a0*/  IMAD.WIDE R26, R13, 0x4, R20 ;  /* 0x000000040d1a7825 */ /* 0x000fc600078e0214 */
[----:B------:R-:W4:Y:S01]  /*06b0*/  LDG.E R13, desc[UR4][R20.64] ;  /* 0x00000004140d7981 */ /* 0x000f22000c1e1900 */
[----:B---3--:R-:W-:-:S03]  /*06c0*/  IMAD.WIDE.U32 R18, R6, 0x4, R8 ;  /* 0x0000000406127825 */ /* 0x008fc600078e0008 */
[----:B------:R-:W3:Y:S04]  /*06d0*/  LDG.E R17, desc[UR4][R26.64] ;  /* 0x000000041a117981 */ /* 0x000ee8000c1e1900 */
[----:B------:R-:W3:Y:S04]  /*06e0*/  LDG.E R22, desc[UR4][R22.64] ;  /* 0x0000000416167981 */ /* 0x000ee8000c1e1900 */
[----:B------:R-:W3:Y:S01]  /*06f0*/  LDG.E R8, desc[UR4][R18.64] ;  /* 0x0000000412087981 */ /* 0x000ee2000c1e1900 */
[----:B0-----:R-:W-:-:S04]  /*0700*/  IMAD.WIDE.U32 R14, R6, 0x4, R14 ;  /* 0x00000004060e7825 */ /* 0x001fc800078e000e */
[----:B-1----:R-:W-:Y:S02]  /*0710*/  IMAD.WIDE R4, R2, 0x4, R10 ;  /* 0x0000000402047825 */ /* 0x002fe400078e020a */
[----:B------:R0:W5:Y:S01]  /*0720*/  LDG.E R2, desc[UR4][R14.64] ;  /* 0x000000040e027981 */ /* 0x000162000c1e1900 */
[----:B------:R-:W1:Y:S03]  /*0730*/  LDC R11, c[0x0][0x3bc] ;  /* 0x0000ef00ff0b7b82 */ /* 0x000e660000000800 */
[----:B------:R0:W5:Y:S01]  /*0740*/  LDG.E R9, desc[UR4][R4.64] ;  /* 0x0000000404097981 */ /* 0x000162000c1e1900 */
[----:B------:R-:W-:Y:S01]  /*0750*/  BSSY.RECONVERGENT B0, `(.L_x_37) ;  /* 0x0000016000007945 */ /* 0x000fe20003800200 */
[----:B--2---:R-:W-:Y:S01]  /*0760*/  FADD R7, R12, -R7 ;  /* 0x800000070c077221 */ /* 0x004fe20000000000 */
[----:B----4-:R-:W-:-:S04]  /*0770*/  FADD R0, R0, -R3 ;  /* 0x8000000300007221 */ /* 0x010fc80000000000 */
[----:B------:R-:W-:Y:S01]  /*0780*/  FMUL R0, R0, UR9 ;  /* 0x0000000900007c20 */ /* 0x000fe20008400000 */
[----:B-1----:R-:W1:Y:S03]  /*0790*/  MUFU.RCP R3, R11 ;  /* 0x0000000b00037308 */ /* 0x002e660000001000 */
[----:B------:R-:W-:Y:S01]  /*07a0*/  FFMA R0, R7, UR8, -R0 ;  /* 0x0000000807007c23 */ /* 0x000fe20008000800 */
[----:B------:R-:W-:-:S04]  /*07b0*/  FADD R13, R13, -R16 ;  /* 0x800000100d0d7221 */ /* 0x000fc80000000000 */
[----:B------:R-:W-:Y:S01]  /*07c0*/  FFMA R0, R13, UR10, R0 ;  /* 0x0000000a0d007c23 */ /* 0x000fe20008000000 */
[----:B---3--:R-:W-:-:S04]  /*07d0*/  FADD R17, R17, -R22 ;  /* 0x8000001611117221 */ /* 0x008fc80000000000 */
[----:B------:R-:W-:-:S04]  /*07e0*/  FFMA R17, -R17, UR11, R0 ;  /* 0x0000000b11117c23 */ /* 0x000fc80008000100 */
[----:B------:R-:W-:Y:S01]  /*07f0*/  FMUL R0, R8, R17 ;  /* 0x0000001108007220 */ /* 0x000fe20000400000 */
[----:B-1----:R-:W-:-:S03]  /*0800*/  FFMA R6, R3, -R11, 1 ;  /* 0x3f80000003067423 */ /* 0x002fc6000000080b */
[----:B------:R-:W1:Y:S01]  /*0810*/  FCHK P0, R0, R11 ;  /* 0x0000000b00007302 */ /* 0x000e620000000000 */
[----:B------:R-:W-:-:S04]  /*0820*/  FFMA R3, R3, R6, R3 ;  /* 0x0000000603037223 */ /* 0x000fc80000000003 */
[----:B------:R-:W-:-:S04]  /*0830*/  FFMA R6, R0, R3, RZ ;  /* 0x0000000300067223 */ /* 0x000fc800000000ff */
[----:B------:R-:W-:-:S04]  /*0840*/  FFMA R7, R6, -R11, R0 ;  /* 0x8000000b06077223 */ /* 0x000fc80000000000 */
[----:B------:R-:W-:Y:S01]  /*0850*/  FFMA R3, R3, R7, R6 ;  /* 0x0000000703037223 */ /* 0x000fe20000000006 */
[----:B01----:R-:W-:Y:S06]  /*0860*/  @!P0 BRA `(.L_x_38) ;  /* 0x0000000000108947 */ /* 0x003fec0003800000 */
[----:B------:R-:W0:Y:S01]  /*0870*/  LDCU UR6, c[0x0][0x3bc] ;  /* 0x00007780ff0677ac */ /* 0x000e220008000800 */
[----:B------:R-:W-:Y:S02]  /*0880*/  MOV R12, 0x8b0 ;  /* 0x000008b0000c7802 */ /* 0x000fe40000000f00 */
[----:B0-----:R-:W-:-:S07]  /*0890*/  MOV R3, UR6 ;  /* 0x0000000600037c02 */ /* 0x001fce0008000f00 */
[----:B-----5:R-:W-:Y:S05]  /*08a0*/  CALL.REL.NOINC `($__internal_2_$__cuda_sm3x_div_rn_noftz_f32_slowpath) ;  /* 0x0000000000107944 */ /* 0x020fea0003c00000 */
.L_x_38:
[----:B------:R-:W-:Y:S05]  /*08b0*/  BSYNC.RECONVERGENT B0 ;  /* 0x0000000000007941 */ /* 0x000fea0003800200 */
.L_x_37:
[----:B-----5:R-:W-:-:S05]  /*08c0*/  FFMA R3, R2, R9, R3 ;  /* 0x0000000902037223 */ /* 0x020fca0000000003 */
[----:B------:R-:W-:Y:S01]  /*08d0*/  STG.E desc[UR4][R4.64], R3 ;  /* 0x0000000304007986 */ /* 0x000fe2000c101904 */
[----:B------:R-:W-:Y:S05]  /*08e0*/  EXIT ;  /* 0x000000000000794d */ /* 0x000fea0003800000 */
        .weak           $__internal_2_$__cuda_sm3x_div_rn_noftz_f32_slowpath
        .type           $__internal_2_$__cuda_sm3x_div_rn_noftz_f32_slowpath,@function
        .size           $__internal_2_$__cuda_sm3x_div_rn_noftz_f32_slowpath,(.L_x_105 - $__internal_2_$__cuda_sm3x_div_rn_noftz_f32_slowpath)
$__internal_2_$__cuda_sm3x_div_rn_noftz_f32_slowpath:
        /* <DEDUP_REMOVED lines=9> */
[----:B------:R-:W-:Y:S01]  /*0980*/  @!P0 IMAD.MOV.U32 R14, RZ, RZ, RZ ;  /* 0x000000ffff0e8224 */ /* 0x000fe200078e00ff */
        /* <DEDUP_REMOVED lines=24> */
.L_x_40:
[----:B------:R-:W-:Y:S01]  /*0b10*/  LEA R16, R13, 0xc0800000, 0x17 ;  /* 0xc08000000d107811 */ /* 0x000fe200078eb8ff */
[----:B------:R-:W-:Y:S01]  /*0b20*/  BSSY.RECONVERGENT B3, `(.L_x_45) ;  /* 0x0000036000037945 */ /* 0x000fe20003800200 */
[----:B------:R-:W-:-:S03]  /*0b30*/  IADD3 R17, PT, PT, R17, -0x7f, RZ ;  /* 0xffffff8111117810 */ /* 0x000fc60007ffe0ff */
[----:B------:R-:W-:Y:S02]  /*0b40*/  IMAD.IADD R18, R3, 0x1, -R16 ;  /* 0x0000000103127824 */ /* 0x000fe400078e0a10 */
[C---:B------:R-:W-:Y:S01]  /*0b50*/  IMAD R0, R17.reuse, -0x800000, R0 ;  /* 0xff80000011007824 */ /* 0x040fe200078e0200 */
[----:B------:R-:W-:Y:S01]  /*0b60*/  IADD3 R17, PT, PT, R17, 0x7f, -R13 ;  /* 0x0000007f11117810 */ /* 0x000fe20007ffe80d */
[----:B------:R-:W0:Y:S01]  /*0b70*/  MUFU.RCP R3, R18 ;  /* 0x0000001200037308 */ /* 0x000e220000001000 */
[----:B------:R-:W-:-:S03]  /*0b80*/  FADD.FTZ R15, -R18, -RZ ;  /* 0x800000ff120f7221 */ /* 0x000fc60000010100 */
[----:B------:R-:W-:Y:S02]  /*0b90*/  IMAD.IADD R17, R17, 0x1, R14 ;  /* 0x0000000111117824 */ /* 0x000fe400078e020e */
[----:B0-----:R-:W-:-:S04]  /*0ba0*/  FFMA R16, R3, R15, 1 ;  /* 0x3f80000003107423 */ /* 0x001fc8000000000f */
        /* <DEDUP_REMOVED lines=8> */
[----:B------:R-:W-:-:S05]  /*0c30*/  IADD3 R18, PT, PT, R13, R17, RZ ;  /* 0x000000110d127210 */ /* 0x000fca0007ffe0ff */
[----:B------:R-:W-:-:S05]  /*0c40*/  VIADD R13, R18, 0xffffffff ;  /* 0xffffffff120d7836 */ /* 0x000fca0000000000 */
        /* <DEDUP_REMOVED lines=9> */
[-CC-:B------:R-:W-:Y:S01]  /*0ce0*/  FFMA.RZ R13, R3, R15.reuse, R16.reuse ;  /* 0x0000000f030d7223 */ /* 0x180fe2000000c010 */
[C---:B------:R-:W-:Y:S02]  /*0cf0*/  ISETP.NE.AND P2, PT, R18.reuse, RZ, PT ;  /* 0x000000ff1200720c */ /* 0x040fe40003f45270 */
[C---:B------:R-:W-:Y:S02]  /*0d00*/  ISETP.NE.AND P1, PT, R18.reuse, RZ, PT ;  /* 0x000000ff1200720c */ /* 0x040fe40003f25270 */
[----:B------:R-:W-:Y:S01]  /*0d10*/  LOP3.LUT R14, R13, 0x7fffff, RZ, 0xc0, !PT ;  /* 0x007fffff0d0e7812 */ /* 0x000fe200078ec0ff */
[CCC-:B------:R-:W-:Y:S01]  /*0d20*/  FFMA.RP R13, R3.reuse, R15.reuse, R16.reuse ;  /* 0x0000000f030d7223 */ /* 0x1c0fe20000008010 */
[----:B------:R-:W-:Y:S01]  /*0d30*/  FFMA.RM R16, R3, R15, R16 ;  /* 0x0000000f03107223 */ /* 0x000fe20000004010 */
        /* <DEDUP_REMOVED lines=16> */
.L_x_47:
[----:B------:R-:W-:-:S04]  /*0e40*/  LOP3.LUT R0, R0, 0x80000000, RZ, 0xc0, !PT ;  /* 0x8000000000007812 */ /* 0x000fc800078ec0ff */
[----:B------:R-:W-:Y:S01]  /*0e50*/  LOP3.LUT R0, R0, 0x7f800000, RZ, 0xfc, !PT ;  /* 0x7f80000000007812 */ /* 0x000fe200078efcff */
[----:B------:R-:W-:Y:S06]  /*0e60*/  BRA `(.L_x_48) ;  /* 0x0000000000047947 */ /* 0x000fec0003800000 */
.L_x_46:
[----:B------:R-:W-:-:S07]  /*0e70*/  IMAD R0, R17, 0x800000, R0 ;  /* 0x0080000011007824 */ /* 0x000fce00078e0200 */
.L_x_48:
[----:B------:R-:W-:Y:S05]  /*0e80*/  BSYNC.RECONVERGENT B3 ;  /* 0x0000000000037941 */ /* 0x000fea0003800200 */
.L_x_45:
[----:B------:R-:W-:Y:S05]  /*0e90*/  BRA `(.L_x_49) ;  /* 0x0000000000207947 */ /* 0x000fea0003800000 */
.L_x_44:
[----:B------:R-:W-:-:S04]  /*0ea0*/  LOP3.LUT R0, R3, 0x80000000, R0, 0x48, !PT ;  /* 0x8000000003007812 */ /* 0x000fc800078e4800 */
[----:B------:R-:W-:Y:S01]  /*0eb0*/  LOP3.LUT R0, R0, 0x7f800000, RZ, 0xfc, !PT ;  /* 0x7f80000000007812 */ /* 0x000fe200078efcff */
[----:B------:R-:W-:Y:S06]  /*0ec0*/  BRA `(.L_x_49) ;  /* 0x0000000000147947 */ /* 0x000fec0003800000 */
.L_x_43:
[----:B------:R-:W-:Y:S01]  /*0ed0*/  LOP3.LUT R0, R3, 0x80000000, R0, 0x48, !PT ;  /* 0x8000000003007812 */ /* 0x000fe200078e4800 */
[----:B------:R-:W-:Y:S06]  /*0ee0*/  BRA `(.L_x_49) ;  /* 0x00000000000c7947 */ /* 0x000fec0003800000 */
.L_x_42:
[----:B------:R-:W0:Y:S01]  /*0ef0*/  MUFU.RSQ R0, -QNAN ;  /* 0xffc0000000007908 */ /* 0x000e220000001400 */
[----:B------:R-:W-:Y:S05]  /*0f00*/  BRA `(.L_x_49) ;  /* 0x0000000000047947 */ /* 0x000fea0003800000 */
.L_x_41:
[----:B------:R-:W-:-:S07]  /*0f10*/  FADD.FTZ R0, R0, R3 ;  /* 0x0000000300007221 */ /* 0x000fce0000010000 */
.L_x_49:
[----:B------:R-:W-:Y:S05]  /*0f20*/  BSYNC.RECONVERGENT B2 ;  /* 0x0000000000027941 */ /* 0x000fea0003800200 */
.L_x_39:
[----:B------:R-:W-:Y:S01]  /*0f30*/  IMAD.MOV.U32 R13, RZ, RZ, 0x0 ;  /* 0x00000000ff0d7424 */ /* 0x000fe200078e00ff */
[----:B0-----:R-:W-:-:S03]  /*0f40*/  MOV R3, R0 ;  /* 0x0000000000037202 */ /* 0x001fc60000000f00 */
[----:B------:R-:W-:Y:S05]  /*0f50*/  RET.REL.NODEC R12 `(_Z10kernel_psiPfS_S_S_S_S_S_ffiii) ;  /* 0xfffffff00c287950 */ /* 0x000fea0003c3ffff */
.L_x_50:
        /* <DEDUP_REMOVED lines=10> */
.L_x_105:


//--------------------- .text._Z11kernel_psivPfS_S_S_S_S_S_S_ffiii --------------------------
	.section	.text._Z11kernel_psivPfS_S_S_S_S_S_S_ffiii,"ax",@progbits
	.align	128
        .global         _Z11kernel_psivPfS_S_S_S_S_S_S_ffiii
        .type           _Z11kernel_psivPfS_S_S_S_S_S_S_ffiii,@function
        .size           _Z11kernel_psivPfS_S_S_S_S_S_S_ffiii,(.L_x_106 - _Z11kernel_psivPfS_S_S_S_S_S_S_ffiii)
        .other          _Z11kernel_psivPfS_S_S_S_S_S_S_ffiii,@"STO_CUDA_ENTRY STV_DEFAULT"
_Z11kernel_psivPfS_S_S_S_S_S_S_ffiii:
.text._Z11kernel_psivPfS_S_S_S_S_S_S_ffiii:
        /* <DEDUP_REMOVED lines=9> */
[----:B------:R-:W4:Y:S01]  /*0090*/  LDCU UR6, c[0x0][0x3cc] ;  /* 0x00007980ff0677ac */ /* 0x000f220008000800 */
[----:B------:R-:W3:Y:S01]  /*00a0*/  S2R R3, SR_CTAID.Y ;  /* 0x0000000000037919 */ /* 0x000ee20000002600 */
[----:B0-----:R-:W-:Y:S01]  /*00b0*/  IMAD R5, R0, UR4, R5 ;  /* 0x0000000400057c24 */ /* 0x001fe2000f8e0205 */
[----:B------:R-:W3:Y:S04]  /*00c0*/  LDCU UR4, c[0x0][0x364] ;  /* 0x00006c80ff0477ac */ /* 0x000ee80008000800 */
[----:B--2---:R-:W-:-:S04]  /*00d0*/  ISETP.GE.AND P1, PT, R5, UR5, PT ;  /* 0x0000000505007c0c */ /* 0x004fc8000bf26270 */
[----:B------:R-:W-:Y:S01]  /*00e0*/  ISETP.GT.AND P1, PT, R5, 0x3, !P1 ;  /* 0x000000030500780c */ /* 0x000fe20004f24270 */
[----:B---3--:R-:W-:-:S12]  /*00f0*/  IMAD R4, R3, UR4, R4 ;  /* 0x0000000403047c24 */ /* 0x008fd8000f8e0204 */
[----:B-1----:R-:W-:-:S04]  /*0100*/  @!P1 IADD3 R0, PT, PT, R2, -0x3, RZ ;  /* 0xfffffffd02009810 */ /* 0x002fc80007ffe0ff */
[----:B------:R-:W-:Y:S01]  /*0110*/  @!P1 ISETP.GE.AND P2, PT, R5, R0, PT ;  /* 0x000000000500920c */ /* 0x000fe20003f46270 */
[----:B------:R-:W-:Y:S01]  /*0120*/  @!P1 VIADD R0, R2, -UR5 ;  /* 0x8000000502009c36 */ /* 0x000fe20008000000 */
[----:B------:R-:W0:Y:S01]  /*0130*/  LDCU.64 UR4, c[0x0][0x358] ;  /* 0x00006b00ff0477ac */ /* 0x000e220008000a00 */
[----:B------:R-:W-:-:S03]  /*0140*/  IMAD R2, R4, R2, R5 ;  /* 0x0000000204027224 */ /* 0x000fc600078e0205 */
[----:B------:R-:W-:-:S04]  /*0150*/  @!P1 ISETP.GT.AND P0, PT, R5, R0, !P2 ;  /* 0x000000000500920c */ /* 0x000fc80005704270 */
[----:B----4-:R-:W-:-:S13]  /*0160*/  ISETP.GE.OR P0, PT, R4, UR6, !P0 ;  /* 0x0000000604007c0c */ /* 0x010fda000c706670 */
[----:B0-----:R-:W-:Y:S05]  /*0170*/  @P0 BRA `(.L_x_52) ;  /* 0x0000000000bc0947 */ /* 0x001fea0003800000 */
[----:B------:R-:W0:Y:S01]  /*0180*/  LDC.64 R20, c[0x0][0x390] ;  /* 0x0000e400ff147b82 */ /* 0x000e220000000a00 */
[----:B------:R-:W1:Y:S07]  /*0190*/  LDCU.128 UR8, c[0x3][URZ] ;  /* 0x00c00000ff0877ac */ /* 0x000e6e0008000c00 */
[----:B------:R-:W2:Y:S08]  /*01a0*/  LDC.64 R10, c[0x0][0x3a8] ;  /* 0x0000ea00ff0a7b82 */ /* 0x000eb00000000a00 */
[----:B------:R-:W3:Y:S01]  /*01b0*/  LDC.64 R6, c[0x0][0x380] ;  /* 0x0000e000ff067b82 */ /* 0x000ee20000000a00 */
[----:B0-----:R-:W-:-:S07]  /*01c0*/  IMAD.WIDE R20, R2, 0x4, R20 ;  /* 0x0000000402147825 */ /* 0x001fce00078e0214 */
[----:B------:R-:W0:Y:S01]  /*01d0*/  LDC.64 R8, c[0x0][0x3a0] ;  /* 0x0000e800ff087b82 */ /* 0x000e220000000a00 */
[----:B------:R-:W4:Y:S04]  /*01e0*/  LDG.E R22, desc[UR4][R20.64+0x4] ;  /* 0x0000040414167981 */ /* 0x000f28000c1e1900 */
[----:B------:R-:W4:Y:S03]  /*01f0*/  LDG.E R23, desc[UR4][R20.64+-0x8] ;  /* 0xfffff80414177981 */ /* 0x000f26000c1e1900 */
[----:B------:R-:W1:Y:S01]  /*0200*/  LDC R17, c[0x0][0x3c0] ;  /* 0x0000f000ff117b82 */ /* 0x000e620000000800 */
[----:B------:R-:W4:Y:S04]  /*0210*/  LDG.E R14, desc[UR4][R20.64] ;  /* 0x00000004140e7981 */ /* 0x000f28000c1e1900 */
[----:B------:R-:W4:Y:S04]  /*0220*/  LDG.E R13, desc[UR4][R20.64+-0x4] ;  /* 0xfffffc04140d7981 */ /* 0x000f28000c1e1900 */
[----:B------:R-:W4:Y:S04]  /*0230*/  LDG.E R0, desc[UR4][R20.64+0x8] ;  /* 0x0000080414007981 */ /* 0x000f28000c1e1900 */
[----:B------:R-:W4:Y:S01]  /*0240*/  LDG.E R3, desc[UR4][R20.64+-0xc] ;  /* 0xfffff40414037981 */ /* 0x000f22000c1e1900 */
[----:B--2---:R-:W-:-:S03]  /*0250*/  IMAD.WIDE R18, R5, 0x4, R10 ;  /* 0x0000000405127825 */ /* 0x004fc600078e020a */
[----:B------:R-:W2:Y:S04]  /*0260*/  LDG.E R12, desc[UR4][R20.64+0xc] ;  /* 0x00000c04140c7981 */ /* 0x000ea8000c1e1900 */
[----:B------:R-:W2:Y:S04]  /*0270*/  LDG.E R15, desc[UR4][R20.64+-0x10] ;  /* 0xfffff004140f7981 */ /* 0x000ea8000c1e1900 */
[----:B------:R-:W2:Y:S01]  /*0280*/  LDG.E R16, desc[UR4][R18.64] ;  /* 0x0000000412107981 */ /* 0x000ea2000c1e1900 */
[----:B---3--:R-:W-:-:S04]  /*0290*/  IMAD.WIDE R6, R2, 0x4, R6 ;  /* 0x0000000402067825 */ /* 0x008fc800078e0206 */
[----:B0-----:R-:W-:Y:S02]  /*02a0*/  IMAD.WIDE R10, R5, 0x4, R8 ;  /* 0x00000004050a7825 */ /* 0x001fe400078e0208 */
[----:B------:R-:W5:Y:S01]  /*02b0*/  LDG.E R8, desc[UR4][R6.64] ;  /* 0x0000000406087981 */ /* 0x000f62000c1e1900 */
[----:B-1----:R-:W0:Y:S03]  /*02c0*/  MUFU.RCP R24, R17 ;  /* 0x0000001100187308 */ /* 0x002e260000001000 */
[----:B------:R1:W5:Y:S01]  /*02d0*/  LDG.E R9, desc[UR4][R10.64] ;  /* 0x000000040a097981 */ /* 0x000362000c1e1900 */
[----:B------:R-:W-:Y:S01]  /*02e0*/  BSSY.RECONVERGENT B1, `(.L_x_53) ;  /* 0x0000016000017945 */ /* 0x000fe20003800200 */
[----:B----4-:R-:W-:-:S04]  /*02f0*/  FADD R22, R22, -R23 ;  /* 0x8000001716167221 */ /* 0x010fc80000000000 */
[----:B------:R-:W-:Y:S01]  /*0300*/  FMUL R22, R22, UR9 ;  /* 0x0000000916167c20 */ /* 0x000fe20008400000 */
[----:B------:R-:W-:-:S04]  /*0310*/  FADD R13, R14, -R13 ;  /* 0x8000000d0e0d7221 */ /* 0x000fc80000000000 */
[----:B------:R-:W-:Y:S01]  /*0320*/  FFMA R13, R13, UR8, -R22 ;  /* 0x000000080d0d7c23 */ /* 0x000fe20008000816 */
[----:B------:R-:W-:-:S04]  /*0330*/  FADD R0, R0, -R3 ;  /* 0x8000000300007221 */ /* 0x000fc80000000000 */
[----:B------:R-:W-:Y:S01]  /*0340*/  FFMA R0, R0, UR10, R13 ;  /* 0x0000000a00007c23 */ /* 0x000fe2000800000d */
[----:B--2---:R-:W-:-:S04]  /*0350*/  FADD R15, R12, -R15 ;  /* 0x8000000f0c0f7221 */ /* 0x004fc80000000000 */
[----:B------:R-:W-:-:S04]  /*0360*/  FFMA R15, -R15, UR11, R0 ;  /* 0x0000000b0f0f7c23 */ /* 0x000fc80008000100 */
[----:B------:R-:W-:Y:S01]  /*0370*/  FMUL R0, R16, R15 ;  /* 0x0000000f10007220 */ /* 0x000fe20000400000 */
[----:B0-----:R-:W-:-:S03]  /*0380*/  FFMA R3, R24, -R17, 1 ;  /* 0x3f80000018037423 */ /* 0x001fc60000000811 */
[----:B------:R-:W0:Y:S01]  /*0390*/  FCHK P0, R0, R17 ;  /* 0x0000001100007302 */ /* 0x000e220000000000 */
[----:B------:R-:W-:-:S04]  /*03a0*/  FFMA R3, R24, R3, R24 ;  /* 0x0000000318037223 */ /* 0x000fc80000000018 */
[----:B-1----:R-:W-:-:S04]  /*03b0*/  FFMA R10, R0, R3, RZ ;  /* 0x00000003000a7223 */ /* 0x002fc800000000ff */
[----:B------:R-:W-:-:S04]  /*03c0*/  FFMA R11, R10, -R17, R0 ;  /* 0x800000110a0b7223 */ /* 0x000fc80000000000 */
[----:B------:R-:W-:Y:S01]  /*03d0*/  FFMA R10, R3, R11, R10 ;  /* 0x0000000b030a7223 */ /* 0x000fe2000000000a */
[----:B0-----:R-:W-:Y:S06]  /*03e0*/  @!P0 BRA `(.L_x_54) ;  /* 0x0000000000148947 */ /* 0x001fec0003800000 */
[----:B------:R-:W0:Y:S01]  /*03f0*/  LDCU UR6, c[0x0][0x3c0] ;  /* 0x00007800ff0677ac */ /* 0x000e220008000800 */
[----:B------:R-:W-:Y:S02]  /*0400*/  MOV R10, 0x430 ;  /* 0x00000430000a7802 */ /* 0x000fe40000000f00 */
[----:B0-----:R-:W-:-:S07]  /*0410*/  MOV R3, UR6 ;  /* 0x0000000600037c02 */ /* 0x001fce0008000f00 */
[----:B-----5:R-:W-:Y:S05]  /*0420*/  CALL.REL.NOINC `($__internal_3_$__cuda_sm3x_div_rn_noftz_f32_slowpath) ;  /* 0x0000000400387944 */ /* 0x020fea0003c00000 */
[----:B------:R-:W-:-:S07]  /*0430*/  IMAD.MOV.U32 R10, RZ, RZ, R0 ;  /* 0x000000ffff0a7224 */ /* 0x000fce00078e0000 */
.L_x_54:
[----:B------:R-:W-:Y:S05]  /*0440*/  BSYNC.RECONVERGENT B1 ;  /* 0x0000000000017941 */ /* 0x000fea0003800200 */
.L_x_53:
[----:B-----5:R-:W-:-:S05]  /*0450*/  FFMA R9, R9, R8, R10 ;  /* 0x0000000809097223 */ /* 0x020fca000000000a */
[----:B------:R0:W-:Y:S02]  /*0460*/  STG.E desc[UR4][R6.64], R9 ;  /* 0x0000000906007986 */ /* 0x0001e4000c101904 */
.L_x_52:
[----:B------:R-:W-:Y:S05]  /*0470*/  BSYNC.RECONVERGENT B0 ;  /* 0x0000000000007941 */ /* 0x000fea0003800200 */
.L_x_51:
[----:B------:R-:W1:Y:S01]  /*0480*/  LDCU UR6, c[0x0][0x3d0] ;  /* 0x00007a00ff0677ac */ /* 0x000e620008000800 */
[----:B------:R-:W2:Y:S01]  /*0490*/  LDC R13, c[0x0][0x3c8] ;  /* 0x0000f200ff0d7b82 */ /* 0x000ea20000000800 */
[----:B------:R-:W-:Y:S02]  /*04a0*/  PLOP3.LUT P0, PT, PT, PT, PT, 0x80, 0x8 ;  /* 0x000000000008781c */ /* 0x000fe40003f0f070 */
[----:B-1----:R-:W-:-:S04]  /*04b0*/  ISETP.GE.AND P1, PT, R4, UR6, PT ;  /* 0x0000000604007c0c */ /* 0x002fc8000bf26270 */
[----:B------:R-:W-:-:S13]  /*04c0*/  ISETP.GT.U32.AND P1, PT, R4, 0x3, !P1 ;  /* 0x000000030400780c */ /* 0x000fda0004f24070 */
[----:B------:R-:W0:Y:S02]  /*04d0*/  @!P1 LDC R3, c[0x0][0x3cc] ;  /* 0x0000f300ff039b82 */ /* 0x000e240000000800 */
[C---:B0-----:R-:W-:Y:S01]  /*04e0*/  @!P1 IADD3 R7, PT, PT, R3.reuse, -0x3, RZ ;  /* 0xfffffffd03079810 */ /* 0x041fe20007ffe0ff */
[----:B------:R-:W-:-:S03]  /*04f0*/  @!P1 VIADD R3, R3, -UR6 ;  /* 0x8000000603039c36 */ /* 0x000fc60008000000 */
[----:B------:R-:W-:-:S04]  /*0500*/  @!P1 ISETP.GE.AND P2, PT, R4, R7, PT ;  /* 0x000000070400920c */ /* 0x000fc80003f46270 */
[----:B------:R-:W-:-:S04]  /*0510*/  @!P1 ISETP.GT.AND P0, PT, R4, R3, !P2 ;  /* 0x000000030400920c */ /* 0x000fc80005704270 */
[----:B--2---:R-:W-:-:S13]  /*0520*/  ISETP.GE.OR P0, PT, R5, R13, !P0 ;  /* 0x0000000d0500720c */ /* 0x004fda0004706670 */
[----:B------:R-:W-:Y:S05]  /*0530*/  @P0 EXIT ;  /* 0x000000000000094d */ /* 0x000fea0003800000 */
[----:B------:R-:W0:Y:S01]  /*0540*/  LDC.64 R10, c[0x0][0x398] ;  /* 0x0000e600ff0a7b82 */ /* 0x000e220000000a00 */
[C---:B------:R-:W-:Y:S01]  /*0550*/  IADD3 R29, PT, PT, -R13.reuse, RZ, RZ ;  /* 0x000000ff0d1d7210 */ /* 0x040fe20007ffe1ff */
[----:B------:R-:W-:Y:S01]  /*0560*/  IMAD R8, R13, 0x2, R2 ;  /* 0x000000020d087824 */ /* 0x000fe200078e0202 */
[----:B------:R-:W1:Y:S01]  /*0570*/  LDCU.128 UR8, c[0x3][URZ] ;  /* 0x00c00000ff0877ac */ /* 0x000e620008000c00 */
[----:B------:R-:W-:Y:S01]  /*0580*/  IMAD.IADD R23, R2, 0x1, -R13 ;  /* 0x0000000102177824 */ /* 0x000fe200078e0a0d */
[----:B------:R-:W-:-:S03]  /*0590*/  LEA R25, R29, R2, 0x1 ;  /* 0x000000021d197211 */ /* 0x000fc600078e08ff */
[----:B------:R-:W2:Y:S01]  /*05a0*/  LDC.64 R6, c[0x0][0x3b8] ;  /* 0x0000ee00ff067b82 */ /* 0x000ea20000000a00 */
[----:B------:R-:W-:Y:S01]  /*05b0*/  IMAD R27, R13, -0x5, R8 ;  /* 0xfffffffb0d1b7824 */ /* 0x000fe200078e0208 */
[----:B------:R-:W-:Y:S01]  /*05c0*/  LEA R29, R29, R2, 0x2 ;  /* 0x000000021d1d7211 */ /* 0x000fe200078e10ff */
[----:B0-----:R-:W-:-:S04]  /*05d0*/  IMAD.WIDE R16, R2, 0x4, R10 ;  /* 0x0000000402107825 */ /* 0x001fc800078e020a */
[----:B------:R-:W-:Y:S01]  /*05e0*/  IMAD.WIDE R24, R25, 0x4, R10 ;  /* 0x0000000419187825 */ /* 0x000fe200078e020a */
[----:B------:R-:W3:Y:S03]  /*05f0*/  LDG.E R0, desc[UR4][R16.64] ;  /* 0x0000000410007981 */ /* 0x000ee6000c1e1900 */
[----:B------:R-:W-:Y:S01]  /*0600*/  IMAD.WIDE R18, R13, 0x4, R16 ;  /* 0x000000040d127825 */ /* 0x000fe200078e0210 */
[----:B------:R-:W4:Y:S03]  /*0610*/  LDG.E R8, desc[UR4][R24.64] ;  /* 0x0000000418087981 */ /* 0x000f26000c1e1900 */
[----:B------:R-:W-:Y:S01]  /*0620*/  IMAD.WIDE R22, R23, 0x4, R10 ;  /* 0x0000000417167825 */ /* 0x000fe200078e020a */
[----:B------:R-:W4:Y:S03]  /*0630*/  LDG.E R3, desc[UR4][R18.64] ;  /* 0x0000000412037981 */ /* 0x000f26000c1e1900 */
[----:B------:R-:W-:Y:S01]  /*0640*/  IMAD.WIDE R20, R13, 0x4, R18 ;  /* 0x000000040d147825 */ /* 0x000fe200078e0212 */
[----:B------:R0:W3:Y:S03]  /*0650*/  LDG.E R9, desc[UR4][R22.64] ;  /* 0x0000000416097981 */ /* 0x0000e6000c1e1900 */
[--C-:B------:R-:W-:Y:S01]  /*0660*/  IMAD.WIDE R26, R27, 0x4, R10.reuse ;  /* 0x000000041b1a7825 */ /* 0x100fe200078e020a */
[----:B------:R-:W3:Y:S03]  /*0670*/  LDG.E R15, desc[UR4][R20.64] ;  /* 0x00000004140f7981 */ /* 0x000ee6000c1e1900 */
[----:B------:R-:W-:Y:S01]  /*0680*/  IMAD.WIDE R28, R29, 0x4, R10 ;  /* 0x000000041d1c7825 */ /* 0x000fe200078e020a */
[----:B------:R-:W3:Y:S01]  /*0690*/  LDG.E R14, desc[UR4][R26.64] ;  /* 0x000000041a0e7981 */ /* 0x000ee2000c1e1900 */
[----:B------:R-:W1:Y:S02]  /*06a0*/  LDC.64 R10, c[0x0][0x388] ;  /* 0x0000e200ff0a7b82 */ /* 0x000e640000000a00 */
[----:B0-----:R-:W-:Y:S01]  /*06b0*/  IMAD.WIDE R22, R13, 0x4, R20 ;  /* 0x000000040d167825 */ /* 0x001fe200078e0214 */
[----:B------:R-:W3:Y:S04]  /*06c0*/  LDG.E R16, desc[UR4][R28.64] ;  /* 0x000000041c107981 */ /* 0x000ee8000c1e1900 */
[----:B------:R-:W3:Y:S01]  /*06d0*/  LDG.E R17, desc[UR4][R22.64] ;  /* 0x0000000416117981 */ /* 0x000ee2000c1e1900 */
[----:B------:R-:W0:Y:S01]  /*06e0*/  LDC.64 R12, c[0x0][0x3b0] ;  /* 0x0000ec00ff0c7b82 */ /* 0x000e220000000a00 */
[----:B--2---:R-:W-:-:S05]  /*06f0*/  IMAD.WIDE.U32 R18, R4, 0x4, R6 ;  /* 0x0000000404127825 */ /* 0x004fca00078e0006 */
[----:B------:R-:W2:Y:S01]  /*0700*/  LDG.E R6, desc[UR4][R18.64] ;  /* 0x0000000412067981 */ /* 0x000ea2000c1e1900 */
[----:B0-----:R-:W-:-:S04]  /*0710*/  IMAD.WIDE.U32 R12, R4, 0x4, R12 ;  /* 0x00000004040c7825 */ /* 0x001fc800078e000c */
[----:B-1----:R-:W-:Y:S02]  /*0720*/  IMAD.WIDE R4, R2, 0x4, R10 ;  /* 0x0000000402047825 */ /* 0x002fe400078e020a */
[----:B------:R0:W5:Y:S01]  /*0730*/  LDG.E R2, desc[UR4][R12.64] ;  /* 0x000000040c027981 */ /* 0x000162000c1e1900 */
[----:B------:R-:W1:Y:S03]  /*0740*/  LDC R11, c[0x0][0x3c4] ;  /* 0x0000f100ff0b7b82 */ /* 0x000e660000000800 */
[----:B------:R0:W5:Y:S01]  /*0750*/  LDG.E R7, desc[UR4][R4.64] ;  /* 0x0000000404077981 */ /* 0x000162000c1e1900 */
[----:B------:R-:W-:Y:S01]  /*0760*/  BSSY.RECONVERGENT B0, `(.L_x_55) ;  /* 0x0000017000007945 */ /* 0x000fe20003800200 */
[----:B----4-:R-:W-:Y:S01]  /*0770*/  FADD R3, R3, -R8 ;  /* 0x8000000803037221 */ /* 0x010fe20000000000 */
[----:B---3--:R-:W-:-:S03]  /*0780*/  FADD R0, R0, -R9 ;  /* 0x8000000900007221 */ /* 0x008fc60000000000 */
[----:B------:R-:W-:Y:S01]  /*0790*/  FMUL R3, R3, UR9 ;  /* 0x0000000903037c20 */ /* 0x000fe20008400000 */
[----:B-1----:R-:W1:Y:S03]  /*07a0*/  MUFU.RCP R8, R11 ;  /* 0x0000000b00087308 */ /* 0x002e660000001000 */
[----:B------:R-:W-:Y:S01]  /*07b0*/  FFMA R0, R0, UR8, -R3 ;  /* 0x0000000800007c23 */ /* 0x000fe20008000803 */
[----:B------:R-:W-:-:S04]  /*07c0*/  FADD R15, R15, -R14 ;  /* 0x8000000e0f0f7221 */ /* 0x000fc80000000000 */
[----:B------:R-:W-:Y:S01]  /*07d0*/  FFMA R0, R15, UR10, R0 ;  /* 0x0000000a0f007c23 */ /* 0x000fe20008000000 */
[----:B------:R-:W-:-:S04]  /*07e0*/  FADD R17, R17, -R16 ;  /* 0x8000001011117221 */ /* 0x000fc80000000000 */
[----:B------:R-:W-:-:S04]  /*07f0*/  FFMA R17, -R17, UR11, R0 ;  /* 0x0000000b11117c23 */ /* 0x000fc80008000100 */
[----:B--2---:R-:W-:Y:S01]  /*0800*/  FMUL R0, R6, R17 ;  /* 0x0000001106007220 */ /* 0x004fe20000400000 */
        /* <DEDUP_REMOVED lines=8> */
[----:B------:R-:W-:Y:S01]  /*0890*/  MOV R10, 0x8c0 ;  /* 0x000008c0000a7802 */ /* 0x000fe20000000f00 */
[----:B0-----:R-:W-:-:S07]  /*08a0*/  IMAD.U32 R3, RZ, RZ, UR6 ;  /* 0x00000006ff037e24 */ /* 0x001fce000f8e00ff */
[----:B-----5:R-:W-:Y:S05]  /*08b0*/  CALL.REL.NOINC `($__internal_3_$__cuda_sm3x_div_rn_noftz_f32_slowpath) ;  /* 0x0000000000147944 */ /* 0x020fea0003c00000 */
[----:B------:R-:W-:-:S07]  /*08c0*/  MOV R3, R0 ;  /* 0x0000000000037202 */ /* 0x000fce0000000f00 */
.L_x_56:
[----:B------:R-:W-:Y:S05]  /*08d0*/  BSYNC.RECONVERGENT B0 ;  /* 0x0000000000007941 */ /* 0x000fea0003800200 */
.L_x_55:
[----:B-----5:R-:W-:-:S05]  /*08e0*/  FFMA R3, R2, R7, R3 ;  /* 0x0000000702037223 */ /* 0x020fca0000000003 */
[----:B------:R-:W-:Y:S01]  /*08f0*/  STG.E desc[UR4][R4.64], R3 ;  /* 0x0000000304007986 */ /* 0x000fe2000c101904 */
[----:B------:R-:W-:Y:S05]  /*0900*/  EXIT ;  /* 0x000000000000794d */ /* 0x000fea0003800000 */
        .weak           $__internal_3_$__cuda_sm3x_div_rn_noftz_f32_slowpath
        .type           $__internal_3_$__cuda_sm3x_div_rn_noftz_f32_slowpath,@function
        .size           $__internal_3_$__cuda_sm3x_div_rn_noftz_f32_slowpath,(.L_x_106 - $__internal_3_$__cuda_sm3x_div_rn_noftz_f32_slowpath)
$__internal_3_$__cuda_sm3x_div_rn_noftz_f32_slowpath:
        /* <DEDUP_REMOVED lines=34> */
.L_x_58:
        /* <DEDUP_REMOVED lines=31> */
[----:B------:R-:W-:Y:S02]  /*0d20*/  ISETP.NE.AND P1, PT, R15, RZ, PT ;  /* 0x000000ff0f00720c */ /* 0x000fe40003f25270 */
[----:B------:R-:W-:Y:S01]  /*0d30*/  LOP3.LUT R12, R11, 0x7fffff, RZ, 0xc0, !PT ;  /* 0x007fffff0b0c7812 */ /* 0x000fe200078ec0ff */
[CCC-:B------:R-:W-:Y:S01]  /*0d40*/  FFMA.RP R11, R3.reuse, R17.reuse, R14.reuse ;  /* 0x00000011030b7223 */ /* 0x1c0fe2000000800e */
[----:B------:R-:W-:Y:S01]  /*0d50*/  FFMA.RM R14, R3, R17, R14 ;  /* 0x00000011030e7223 */ /* 0x000fe2000000400e */
[----:B------:R-:W-:Y:S02]  /*0d60*/  IADD3 R3, PT, PT, R15, 0x20, RZ ;  /* 0x000000200f037810 */ /* 0x000fe40007ffe0ff */
[----:B------:R-:W-:-:S02]  /*0d70*/  LOP3.LUT R12, R12, 0x800000, RZ, 0xfc, !PT ;  /* 0x008000000c0c7812 */ /* 0x000fc400078efcff */
[----:B------:R-:W-:Y:S02]  /*0d80*/  IADD3 R13, PT, PT, -R15, RZ, RZ ;  /* 0x000000ff0f0d7210 */ /* 0x000fe40007ffe1ff */
[----:B------:R-:W-:Y:S02]  /*0d90*/  SHF.L.U32 R3, R12, R3, RZ ;  /* 0x000000030c037219 */ /* 0x000fe400000006ff */
[----:B------:R-:W-:Y:S02]  /*0da0*/  FSETP.NEU.FTZ.AND P0, PT, R11, R14, PT ;  /* 0x0000000e0b00720b */ /* 0x000fe40003f1d000 */
[----:B------:R-:W-:Y:S02]  /*0db0*/  SEL R11, R13, RZ, P2 ;  /* 0x000000ff0d0b7207 */ /* 0x000fe40001000000 */
[----:B------:R-:W-:Y:S02]  /*0dc0*/  ISETP.NE.AND P1, PT, R3, RZ, P1 ;  /* 0x000000ff0300720c */ /* 0x000fe40000f25270 */
[----:B------:R-:W-:-:S02]  /*0dd0*/  SHF.R.U32.HI R11, RZ, R11, R12 ;  /* 0x0000000bff0b7219 */ /* 0x000fc4000001160c */
[----:B------:R-:W-:Y:S02]  /*0de0*/  PLOP3.LUT P0, PT, P0, P1, PT, 0xf8, 0x8f ;  /* 0x00000000008f781c */ /* 0x000fe40000703f70 */
[----:B------:R-:W-:Y:S02]  /*0df0*/  SHF.R.U32.HI R12, RZ, 0x1, R11 ;  /* 0x00000001ff0c7819 */ /* 0x000fe4000001160b */
[----:B------:R-:W-:-:S04]  /*0e00*/  SEL R3, RZ, 0x1, !P0 ;  /* 0x00000001ff037807 */ /* 0x000fc80004000000 */
[----:B------:R-:W-:-:S04]  /*0e10*/  LOP3.LUT R14, R3, 0x1, R12, 0xf8, !PT ;  /* 0x00000001030e7812 */ /* 0x000fc800078ef80c */
[----:B------:R-:W-:-:S05]  /*0e20*/  LOP3.LUT R11, R14, R11, RZ, 0xc0, !PT ;  /* 0x0000000b0e0b7212 */ /* 0x000fca00078ec0ff */
[----:B------:R-:W-:-:S05]  /*0e30*/  IMAD.IADD R11, R12, 0x1, R11 ;  /* 0x000000010c0b7824 */ /* 0x000fca00078e020b */
[----:B------:R-:W-:Y:S01]  /*0e40*/  LOP3.LUT R0, R11, R0, RZ, 0xfc, !PT ;  /* 0x000000000b007212 */ /* 0x000fe200078efcff */
[----:B------:R-:W-:Y:S06]  /*0e50*/  BRA `(.L_x_66) ;  /* 0x0000000000107947 */ /* 0x000fec0003800000 */
.L_x_65:
[----:B------:R-:W-:-:S04]  /*0e60*/  LOP3.LUT R0, R0, 0x80000000, RZ, 0xc0, !PT ;  /* 0x8000000000007812 */ /* 0x000fc800078ec0ff */
[----:B------:R-:W-:Y:S01]  /*0e70*/  LOP3.LUT R0, R0, 0x7f800000, RZ, 0xfc, !PT ;  /* 0x7f80000000007812 */ /* 0x000fe200078efcff */
[----:B------:R-:W-:Y:S06]  /*0e80*/  BRA `(.L_x_66) ;  /* 0x0000000000047947 */ /* 0x000fec0003800000 */
.L_x_64:
[----:B------:R-:W-:-:S07]  /*0e90*/  LEA R0, R13, R0, 0x17 ;  /* 0x000000000d007211 */ /* 0x000fce00078eb8ff */
.L_x_66:
[----:B------:R-:W-:Y:S05]  /*0ea0*/  BSYNC.RECONVERGENT B3 ;  /* 0x0000000000037941 */ /* 0x000fea0003800200 */
.L_x_63:
[----:B------:R-:W-:Y:S05]  /*0eb0*/  BRA `(.L_x_67) ;  /* 0x0000000000207947 */ /* 0x000fea0003800000 */
.L_x_62:
[----:B------:R-:W-:-:S04]  /*0ec0*/  LOP3.LUT R0, R3, 0x80000000, R0, 0x48, !PT ;  /* 0x8000000003007812 */ /* 0x000fc800078e4800 */
[----:B------:R-:W-:Y:S01]  /*0ed0*/  LOP3.LUT R0, R0, 0x7f800000, RZ, 0xfc, !PT ;  /* 0x7f80000000007812 */ /* 0x000fe200078efcff */
[----:B------:R-:W-:Y:S06]  /*0ee0*/  BRA `(.L_x_67) ;  /* 0x0000000000147947 */ /* 0x000fec0003800000 */
.L_x_61:
[----:B------:R-:W-:Y:S01]  /*0ef0*/  LOP3.LUT R0, R3, 0x80000000, R0, 0x48, !PT ;  /* 0x8000000003007812 */ /* 0x000fe200078e4800 */
[----:B------:R-:W-:Y:S06]  /*0f00*/  BRA `(.L_x_67) ;  /* 0x00000000000c7947 */ /* 0x000fec0003800000 */
.L_x_60:
[----:B------:R-:W0:Y:S01]  /*0f10*/  MUFU.RSQ R0, -QNAN ;  /* 0xffc0000000007908 */ /* 0x000e220000001400 */
[----:B------:R-:W-:Y:S05]  /*0f20*/  BRA `(.L_x_67) ;  /* 0x0000000000047947 */ /* 0x000fea0003800000 */
.L_x_59:
[----:B------:R-:W-:-:S07]  /*0f30*/  FADD.FTZ R0, R0, R3 ;  /* 0x0000000300007221 */ /* 0x000fce0000010000 */
.L_x_67:
[----:B------:R-:W-:Y:S05]  /*0f40*/  BSYNC.RECONVERGENT B2 ;  /* 0x0000000000027941 */ /* 0x000fea0003800200 */
.L_x_57:
[----:B------:R-:W-:-:S04]  /*0f50*/  HFMA2 R11, -RZ, RZ, 0, 0 ;  /* 0x00000000ff0b7431 */ /* 0x000fc800000001ff */
[----:B0-----:R-:W-:Y:S05]  /*0f60*/  RET.REL.NODEC R10 `(_Z11kernel_psivPfS_S_S_S_S_S_S_ffiii) ;  /* 0xfffffff00a247950 */ /* 0x001fea0003c3ffff */
.L_x_68:
        /* <DEDUP_REMOVED lines=9> */
.L_x_106:


//--------------------- .text._Z11kernel_cpmlPfS_ffffifi --------------------------
	.section	.text._Z11kernel_cpmlPfS_ffffifi,"ax",@progbits
	.align	128
        .global         _Z11kernel_cpmlPfS_ffffifi
        .type           _Z11kernel_cpmlPfS_ffffifi,@function
        .size           _Z11kernel_cpmlPfS_ffffifi,(.L_x_109 - _Z11kernel_cpmlPfS_ffffifi)
        .other          _Z11kernel_cpmlPfS_ffffifi,@"STO_CUDA_ENTRY STV_DEFAULT"
_Z11kernel_cpmlPfS_ffffifi:
.text._Z11kernel_cpmlPfS_ffffifi:
[----:B------:R-:W-:Y:S01]  /*0000*/  LDC R1, c[0x0][0x37c] ;  /* 0x0000df00ff017b82 */ /* 0x000fe20000000800 */
[----:B------:R-:W0:Y:S01]  /*0010*/  LDCU UR4, c[0x0][0x39c] ;  /* 0x00007380ff0477ac */ /* 0x000e220008000800 */
[----:B------:R-:W1:Y:S01]  /*0020*/  S2R R0, SR_TID.X ;  /* 0x0000000000007919 */ /* 0x000e620000002100 */
[----:B------:R-:W1:Y:S01]  /*0030*/  S2R R11, SR_CTAID.X ;  /* 0x00000000000b7919 */ /* 0x000e620000002500 */
[----:B0-----:R-:W0:Y:S01]  /*0040*/  F2F.F64.F32 R2, UR4 ;  /* 0x0000000400027d10 */ /* 0x001e220008201800 */
[----:B------:R-:W1:Y:S07]  /*0050*/  LDCU UR4, c[0x0][0x360] ;  /* 0x00006c00ff0477ac */ /* 0x000e6e0008000800 */
[----:B0-----:R-:W0:Y:S01]  /*0060*/  MUFU.RCP64H R5, R3 ;  /* 0x0000000300057308 */ /* 0x001e220000001800 */
[----:B------:R-:W-:-:S05]  /*0070*/  VIADD R4, R3, 0x300402 ;  /* 0x0030040203047836 */ /* 0x000fca0000000000 */
[----:B------:R-:W-:Y:S01]  /*0080*/  FSETP.GEU.AND P0, PT, |R4|, 5.8789094863358348022e-39, PT ;  /* 0x004004020400780b */ /* 0x000fe20003f0e200 */
[----:B0-----:R-:W-:-:S08]  /*0090*/  DFMA R6, -R2, R4, 1 ;  /* 0x3ff000000206742b */ /* 0x001fd00000000104 */
[----:B------:R-:W-:-:S08]  /*00a0*/  DFMA R6, R6, R6, R6 ;  /* 0x000000060606722b */ /* 0x000fd00000000006 */
[----:B------:R-:W-:Y:S01]  /*00b0*/  DFMA R6, R4, R6, R4 ;  /* 0x000000060406722b */ /* 0x000fe20000000004 */
[----:B-1----:R-:W-:-:S07]  /*00c0*/  IMAD R4, R11, UR4, R0 ;  /* 0x000000040b047c24 */ /* 0x002fce000f8e0200 */
[----:B------:R-:W-:-:S08]  /*00d0*/  DFMA R8, -R2, R6, 1 ;  /* 0x3ff000000208742b */ /* 0x000fd00000000106 */
[----:B------:R-:W-:Y:S01]  /*00e0*/  DFMA R6, R6, R8, R6 ;  /* 0x000000080606722b */ /* 0x000fe20000000006 */
[----:B------:R-:W-:Y:S10]  /*00f0*/  @P0 BRA `(.L_x_69) ;  /* 0x0000000000100947 */ /* 0x000ff40003800000 */
[----:B------:R-:W-:-:S05]  /*0100*/  LOP3.LUT R0, R3, 0x7fffffff, RZ, 0xc0, !PT ;  /* 0x7fffffff03007812 */ /* 0x000fca00078ec0ff */
[----:B------:R-:W-:Y:S01]  /*0110*/  VIADD R8, R0, 0xfff00000 ;  /* 0xfff0000000087836 */ /* 0x000fe20000000000 */
[----:B------:R-:W-:-:S07]  /*0120*/  MOV R0, 0x140 ;  /* 0x0000014000007802 */ /* 0x000fce0000000f00 */
[----:B------:R-:W-:Y:S05]  /*0130*/  CALL.REL.NOINC `($__internal_4_$__cuda_sm20_dblrcp_rn_slowpath_v3) ;  /* 0x0000001000287944 */ /* 0x000fea0003c00000 */
.L_x_69:
[----:B------:R-:W-:Y:S01]  /*0140*/  ISETP.GT.AND P0, PT, R7, 0xfffff, PT ;  /* 0x000fffff0700780c */ /* 0x000fe20003f04270 */
[----:B------:R-:W-:Y:S01]  /*0150*/  IMAD.MOV.U32 R8, RZ, RZ, R6 ;  /* 0x000000ffff087224 */ /* 0x000fe200078e0006 */
[----:B------:R-:W0:Y:S01]  /*0160*/  LDCU UR4, c[0x0][0x3a0] ;  /* 0x00007400ff0477ac */ /* 0x000e220008000800 */
[--C-:B------:R-:W-:Y:S02]  /*0170*/  IMAD.MOV.U32 R9, RZ, RZ, R7.reuse ;  /* 0x000000ffff097224 */ /* 0x100fe400078e0007 */
[----:B------:R-:W-:Y:S01]  /*0180*/  IMAD.MOV.U32 R3, RZ, RZ, R7 ;  /* 0x000000ffff037224 */ /* 0x000fe200078e0007 */
[----:B------:R-:W1:Y:S07]  /*0190*/  LDCU UR5, c[0x0][0x394] ;  /* 0x00007280ff0577ac */ /* 0x000e6e0008000800 */
[----:B------:R-:W-:Y:S01]  /*01a0*/  @!P0 DMUL R8, R8, 1.80143985094819840000e+16 ;  /* 0x4350000008088828 */ /* 0x000fe20000000000 */
[----:B0-----:R-:W-:-:S09]  /*01b0*/  I2FP.F32.S32 R5, UR4 ;  /* 0x0000000400057c45 */ /* 0x001fd20008201400 */
[----:B------:R-:W-:Y:S01]  /*01c0*/  @!P0 MOV R3, R9 ;  /* 0x0000000900038202 */ /* 0x000fe20000000f00 */
[----:B------:R-:W-:Y:S02]  /*01d0*/  @!P0 IMAD.MOV.U32 R6, RZ, RZ, R8 ;  /* 0x000000ffff068224 */ /* 0x000fe400078e0008 */
[----:B-1----:R-:W-:Y:S02]  /*01e0*/  FMUL R5, R5, UR5 ;  /* 0x0000000505057c20 */ /* 0x002fe40008400000 */
[----:B------:R-:W-:-:S05]  /*01f0*/  VIADD R0, R3, 0xffffffff ;  /* 0xffffffff03007836 */ /* 0x000fca0000000000 */
[----:B------:R-:W-:Y:S01]  /*0200*/  ISETP.GT.U32.AND P1, PT, R0, 0x7feffffe, PT ;  /* 0x7feffffe0000780c */ /* 0x000fe20003f24070 */
[----:B------:R-:W-:Y:S02]  /*0210*/  IMAD.MOV.U32 R0, RZ, RZ, -0x3ff ;  /* 0xfffffc01ff007424 */ /* 0x000fe400078e00ff */
[----:B------:R-:W-:-:S10]  /*0220*/  @!P0 IMAD.MOV.U32 R0, RZ, RZ, -0x435 ;  /* 0xfffffbcbff008424 */ /* 0x000fd400078e00ff */
[----:B------:R-:W-:Y:S05]  /*0230*/  @P1 BRA `(.L_x_70) ;  /* 0x0000000400001947 */ /* 0x000fea0003800000 */
[C---:B------:R-:W-:Y:S01]  /*0240*/  LOP3.LUT R2, R3.reuse, 0xfffff, RZ, 0xc0, !PT ;  /* 0x000fffff03027812 */ /* 0x040fe200078ec0ff */
[----:B------:R-:W-:Y:S01]  /*0250*/  IMAD.MOV.U32 R8, RZ, RZ, RZ ;  /* 0x000000ffff087224 */ /* 0x000fe200078e00ff */
[----:B------:R-:W-:Y:S01]  /*0260*/  UMOV UR4, 0x3ae80f1e ;  /* 0x3ae80f1e00047882 */ /* 0x000fe20000000000 */
[----:B------:R-:W-:Y:S01]  /*0270*/  IMAD.MOV.U32 R16, RZ, RZ, -0x748574fc ;  /* 0x8b7a8b04ff107424 */ /* 0x000fe200078e00ff */
[----:B------:R-:W-:Y:S01]  /*0280*/  LOP3.LUT R7, R2, 0x3ff00000, RZ, 0xfc, !PT ;  /* 0x3ff0000002077812 */ /* 0x000fe200078efcff */
[----:B------:R-:W-:Y:S01]  /*0290*/  IMAD.MOV.U32 R17, RZ, RZ, 0x3ed0ee25 ;  /* 0x3ed0ee25ff117424 */ /* 0x000fe200078e00ff */
[----:B------:R-:W-:Y:S01]  /*02a0*/  UMOV UR5, 0x3eb1380b ;  /* 0x3eb1380b00057882 */ /* 0x000fe20000000000 */
[----:B------:R-:W-:Y:S01]  /*02b0*/  LEA.HI R0, R3, R0, RZ, 0xc ;  /* 0x0000000003007211 */ /* 0x000fe200078f60ff */
[----:B------:R-:W-:Y:S01]  /*02c0*/  UMOV UR6, 0x80000000 ;  /* 0x8000000000067882 */ /* 0x000fe20000000000 */
[----:B------:R-:W-:Y:S01]  /*02d0*/  ISETP.GE.U32.AND P0, PT, R7, 0x3ff6a09f, PT ;  /* 0x3ff6a09f0700780c */ /* 0x000fe20003f06070 */
[----:B------:R-:W-:Y:S01]  /*02e0*/  UMOV UR7, 0x43300000 ;  /* 0x4330000000077882 */ /* 0x000fe20000000000 */
[----:B------:R-:W-:-:S11]  /*02f0*/  MOV R19, 0x43300000 ;  /* 0x4330000000137802 */ /* 0x000fd60000000f00 */
[----:B------:R-:W-:Y:S02]  /*0300*/  @P0 VIADD R9, R7, 0xfff00000 ;  /* 0xfff0000007090836 */ /* 0x000fe40000000000 */
[----:B------:R-:W-:-:S03]  /*0310*/  @P0 VIADD R0, R0, 0x1 ;  /* 0x0000000100000836 */ /* 0x000fc60000000000 */
[----:B------:R-:W-:Y:S02]  /*0320*/  @P0 MOV R7, R9 ;  /* 0x0000000900070202 */ /* 0x000fe40000000f00 */
[----:B------:R-:W-:-:S04]  /*0330*/  LOP3.LUT R18, R0, 0x80000000, RZ, 0x3c, !PT ;  /* 0x8000000000127812 */ /* 0x000fc800078e3cff */
[C---:B------:R-:W-:Y:S02]  /*0340*/  DADD R14, R6.reuse, 1 ;  /* 0x3ff00000060e7429 */ /* 0x040fe40000000000 */
[----:B------:R-:W-:-:S04]  /*0350*/  DADD R6, R6, -1 ;  /* 0xbff0000006067429 */ /* 0x000fc80000000000 */
[----:B------:R-:W0:Y:S02]  /*0360*/  MUFU.RCP64H R9, R15 ;  /* 0x0000000f00097308 */ /* 0x000e240000001800 */
[----:B0-----:R-:W-:-:S08]  /*0370*/  DFMA R10, -R14, R8, 1 ;  /* 0x3ff000000e0a742b */ /* 0x001fd00000000108 */
[----:B------:R-:W-:-:S08]  /*0380*/  DFMA R10, R10, R10, R10 ;  /* 0x0000000a0a0a722b */ /* 0x000fd0000000000a */
[----:B------:R-:W-:-:S08]  /*0390*/  DFMA R8, R8, R10, R8 ;  /* 0x0000000a0808722b */ /* 0x000fd00000000008 */
[----:B------:R-:W-:-:S08]  /*03a0*/  DMUL R10, R6, R8 ;  /* 0x00000008060a7228 */ /* 0x000fd00000000000 */
[----:B------:R-:W-:-:S08]  /*03b0*/  DFMA R10, R6, R8, R10 ;  /* 0x00000008060a722b */ /* 0x000fd0000000000a */
[----:B------:R-:W-:Y:S02]  /*03c0*/  DMUL R12, R10, R10 ;  /* 0x0000000a0a0c7228 */ /* 0x000fe40000000000 */
[----:B------:R-:W-:-:S06]  /*03d0*/  DADD R2, R6, -R10 ;  /* 0x0000000006027229 */ /* 0x000fcc000000080a */
[----:B------:R-:W-:Y:S01]  /*03e0*/  DFMA R14, R12, UR4, R16 ;  /* 0x000000040c0e7c2b */ /* 0x000fe20008000010 */
[----:B------:R-:W-:Y:S01]  /*03f0*/  UMOV UR4, 0x9f02676f ;  /* 0x9f02676f00047882 */ /* 0x000fe20000000000 */
[----:B------:R-:W-:Y:S01]  /*0400*/  UMOV UR5, 0x3ef3b266 ;  /* 0x3ef3b26600057882 */ /* 0x000fe20000000000 */
[----:B------:R-:W-:Y:S02]  /*0410*/  DADD R16, R2, R2 ;  /* 0x0000000002107229 */ /* 0x000fe40000000002 */
[----:B------:R-:W-:Y:S01]  /*0420*/  DADD R2, R18, -UR6 ;  /* 0x8000000612027e29 */ /* 0x000fe20008000000 */
[----:B------:R-:W-:Y:S01]  /*0430*/  UMOV UR6, 0xfefa39ef ;  /* 0xfefa39ef00067882 */ /* 0x000fe20000000000 */
[----:B------:R-:W-:Y:S01]  /*0440*/  UMOV UR7, 0x3fe62e42 ;  /* 0x3fe62e4200077882 */ /* 0x000fe20000000000 */
[----:B------:R-:W-:Y:S01]  /*0450*/  DFMA R14, R12, R14, UR4 ;  /* 0x000000040c0e7e2b */ /* 0x000fe2000800000e */
[----:B------:R-:W-:Y:S01]  /*0460*/  UMOV UR4, 0xa9ab0956 ;  /* 0xa9ab095600047882 */ /* 0x000fe20000000000 */
[----:B------:R-:W-:Y:S01]  /*0470*/  UMOV UR5, 0x3f1745cb ;  /* 0x3f1745cb00057882 */ /* 0x000fe20000000000 */
[----:B------:R-:W-:-:S02]  /*0480*/  DFMA R16, R6, -R10, R16 ;  /* 0x8000000a0610722b */ /* 0x000fc40000000010 */
[----:B------:R-:W-:-:S03]  /*0490*/  DFMA R6, R2, UR6, R10 ;  /* 0x0000000602067c2b */ /* 0x000fc6000800000a */
[----:B------:R-:W-:Y:S01]  /*04a0*/  DFMA R14, R12, R14, UR4 ;  /* 0x000000040c0e7e2b */ /* 0x000fe2000800000e */
[----:B------:R-:W-:Y:S01]  /*04b0*/  UMOV UR4, 0x2d1b5154 ;  /* 0x2d1b515400047882 */ /* 0x000fe20000000000 */
[----:B------:R-:W-:Y:S01]  /*04c0*/  UMOV UR5, 0x3f3c71c7 ;  /* 0x3f3c71c700057882 */ /* 0x000fe20000000000 */
[----:B------:R-:W-:-:S05]  /*04d0*/  DMUL R16, R8, R16 ;  /* 0x0000001008107228 */ /* 0x000fca0000000000 */
[----:B------:R-:W-:Y:S01]  /*04e0*/  DFMA R14, R12, R14, UR4 ;  /* 0x000000040c0e7e2b */ /* 0x000fe2000800000e */
[----:B------:R-:W-:Y:S01]  /*04f0*/  UMOV UR4, 0x923be72d ;  /* 0x923be72d00047882 */ /* 0x000fe20000000000 */
[----:B------:R-:W-:-:S06]  /*0500*/  UMOV UR5, 0x3f624924 ;  /* 0x3f62492400057882 */ /* 0x000fcc0000000000 */
        /* <DEDUP_REMOVED lines=8> */
[----:B------:R-:W-:Y:S02]  /*0590*/  UMOV UR5, 0x3fe62e42 ;  /* 0x3fe62e4200057882 */ /* 0x000fe40000000000 */
[----:B------:R-:W-:Y:S01]  /*05a0*/  DFMA R18, R2, -UR4, R6 ;  /* 0x8000000402127c2b */ /* 0x000fe20008000006 */
[----:B------:R-:W-:Y:S01]  /*05b0*/  UMOV UR4, 0x3b39803f ;  /* 0x3b39803f00047882 */ /* 0x000fe20000000000 */
[----:B------:R-:W-:Y:S02]  /*05c0*/  UMOV UR5, 0x3c7abc9e ;  /* 0x3c7abc9e00057882 */ /* 0x000fe40000000000 */
[----:B------:R-:W-:-:S04]  /*05d0*/  DMUL R14, R12, R14 ;  /* 0x0000000e0c0e7228 */ /* 0x000fc80000000000 */
[----:B------:R-:W-:-:S04]  /*05e0*/  DADD R18, -R10, R18 ;  /* 0x000000000a127229 */ /* 0x000fc80000000112 */
[----:B------:R-:W-:-:S08]  /*05f0*/  DFMA R14, R10, R14, R16 ;  /* 0x0000000e0a0e722b */ /* 0x000fd00000000010 */
[----:B------:R-:W-:-:S08]  /*0600*/  DADD R14, R14, -R18 ;  /* 0x000000000e0e7229 */ /* 0x000fd00000000812 */
[----:B------:R-:W-:-:S08]  /*0610*/  DFMA R14, R2, UR4, R14 ;  /* 0x00000004020e7c2b */ /* 0x000fd0000800000e */
[----:B------:R-:W-:Y:S01]  /*0620*/  DADD R8, R6, R14 ;  /* 0x0000000006087229 */ /* 0x000fe2000000000e */
[----:B------:R-:W-:Y:S10]  /*0630*/  BRA `(.L_x_71) ;  /* 0x0000000000187947 */ /* 0x000ff40003800000 */
.L_x_70:
[----:B------:R-:W-:Y:S01]  /*0640*/  IMAD.MOV.U32 R2, RZ, RZ, 0x0 ;  /* 0x00000000ff027424 */ /* 0x000fe200078e00ff */
[----:B------:R-:W-:Y:S01]  /*0650*/  LOP3.LUT P0, RZ, R9, 0x7fffffff, RZ, 0xc0, !PT ;  /* 0x7fffffff09ff7812 */ /* 0x000fe2000780c0ff */
[----:B------:R-:W-:-:S06]  /*0660*/  IMAD.MOV.U32 R3, RZ, RZ, 0x7ff00000 ;  /* 0x7ff00000ff037424 */ /* 0x000fcc00078e00ff */
[----:B------:R-:W-:-:S10]  /*0670*/  DFMA R2, R8, R2, +INF ;  /* 0x7ff000000802742b */ /* 0x000fd40000000002 */
[----:B------:R-:W-:Y:S02]  /*0680*/  FSEL R8, R2, RZ, P0 ;  /* 0x000000ff02087208 */ /* 0x000fe40000000000 */
[----:B------:R-:W-:-:S07]  /*0690*/  FSEL R9, R3, -QNAN , P0 ;  /* 0xfff0000003097808 */ /* 0x000fce0000000000 */
.L_x_71:
[----:B------:R-:W0:Y:S01]  /*06a0*/  LDCU UR4, c[0x0][0x3a4] ;  /* 0x00007480ff0477ac */ /* 0x000e220008000800 */
[----:B------:R-:W1:Y:S01]  /*06b0*/  F2F.F64.F32 R2, R5 ;  /* 0x0000000500027310 */ /* 0x000e620000201800 */
[----:B------:R-:W-:-:S10]  /*06c0*/  DMUL R8, R8, -3 ;  /* 0xc008000008087828 */ /* 0x000fd40000000000 */
[----:B------:R-:W-:Y:S01]  /*06d0*/  FSETP.GEU.AND P1, PT, |R9|, 6.5827683646048100446e-37, PT ;  /* 0x036000000900780b */ /* 0x000fe20003f2e200 */
[----:B-1----:R-:W-:Y:S01]  /*06e0*/  DADD R6, R2, R2 ;  /* 0x0000000002067229 */ /* 0x002fe20000000002 */
[----:B0-----:R-:W0:Y:S01]  /*06f0*/  F2F.F64.F32 R10, UR4 ;  /* 0x00000004000a7d10 */ /* 0x001e220008201800 */
[----:B------:R-:W-:-:S06]  /*0700*/  IMAD.MOV.U32 R2, RZ, RZ, 0x1 ;  /* 0x00000001ff027424 */ /* 0x000fcc00078e00ff */
[----:B0-----:R-:W-:-:S06]  /*0710*/  DMUL R6, R6, R10 ;  /* 0x0000000a06067228 */ /* 0x001fcc0000000000 */
[----:B------:R-:W0:Y:S02]  /*0720*/  MUFU.RCP64H R3, R7 ;  /* 0x0000000700037308 */ /* 0x000e240000001800 */
[----:B0-----:R-:W-:-:S08]  /*0730*/  DFMA R10, -R6, R2, 1 ;  /* 0x3ff00000060a742b */ /* 0x001fd00000000102 */
[----:B------:R-:W-:-:S08]  /*0740*/  DFMA R10, R10, R10, R10 ;  /* 0x0000000a0a0a722b */ /* 0x000fd0000000000a */
[----:B------:R-:W-:-:S08]  /*0750*/  DFMA R10, R2, R10, R2 ;  /* 0x0000000a020a722b */ /* 0x000fd00000000002 */
[----:B------:R-:W-:-:S08]  /*0760*/  DFMA R2, -R6, R10, 1 ;  /* 0x3ff000000602742b */ /* 0x000fd0000000010a */
[----:B------:R-:W-:-:S08]  /*0770*/  DFMA R2, R10, R2, R10 ;  /* 0x000000020a02722b */ /* 0x000fd0000000000a */
[----:B------:R-:W-:-:S08]  /*0780*/  DMUL R10, R8, R2 ;  /* 0x00000002080a7228 */ /* 0x000fd00000000000 */
[----:B------:R-:W-:-:S08]  /*0790*/  DFMA R12, -R6, R10, R8 ;  /* 0x0000000a060c722b */ /* 0x000fd00000000108 */
[----:B------:R-:W-:-:S10]  /*07a0*/  DFMA R2, R2, R12, R10 ;  /* 0x0000000c0202722b */ /* 0x000fd4000000000a */
[----:B------:R-:W-:-:S05]  /*07b0*/  FFMA R0, RZ, R7, R3 ;  /* 0x00000007ff007223 */ /* 0x000fca0000000003 */
[----:B------:R-:W-:-:S13]  /*07c0*/  FSETP.GT.AND P0, PT, |R0|, 1.469367938527859385e-39, PT ;  /* 0x001000000000780b */ /* 0x000fda0003f04200 */
[----:B------:R-:W-:Y:S05]  /*07d0*/  @P0 BRA P1, `(.L_x_72) ;  /* 0x0000000000100947 */ /* 0x000fea0000800000 */
[----:B------:R-:W-:-:S07]  /*07e0*/  MOV R0, 0x800 ;  /* 0x0000080000007802 */ /* 0x000fce0000000f00 */
[----:B------:R-:W-:Y:S05]  /*07f0*/  CALL.REL.NOINC `($__internal_5_$__cuda_sm20_div_rn_f64_full) ;  /* 0x0000000c00107944 */ /* 0x000fea0003c00000 */
[----:B------:R-:W-:Y:S01]  /*0800*/  IMAD.MOV.U32 R2, RZ, RZ, R14 ;  /* 0x000000ffff027224 */ /* 0x000fe200078e000e */
[----:B------:R-:W-:-:S07]  /*0810*/  MOV R3, R15 ;  /* 0x0000000f00037202 */ /* 0x000fce0000000f00 */
.L_x_72:
[----:B------:R-:W0:Y:S01]  /*0820*/  LDCU UR8, c[0x0][0x3a0] ;  /* 0x00007400ff0877ac */ /* 0x000e220008000800 */
[----:B------:R1:W2:Y:S01]  /*0830*/  F2F.F32.F64 R2, R2 ;  /* 0x0000000200027310 */ /* 0x0002a20000301000 */
[----:B------:R-:W-:Y:S01]  /*0840*/  BSSY.RECONVERGENT B0, `(.L_x_73) ;  /* 0x0000046000007945 */ /* 0x000fe20003800200 */
[----:B------:R-:W3:Y:S01]  /*0850*/  LDCU.64 UR6, c[0x0][0x358] ;  /* 0x00006b00ff0677ac */ /* 0x000ee20008000a00 */
[----:B0-----:R-:W-:-:S13]  /*0860*/  ISETP.GE.AND P0, PT, R4, UR8, PT ;  /* 0x0000000804007c0c */ /* 0x001fda000bf06270 */
[----:B-123--:R-:W-:Y:S05]  /*0870*/  @P0 BRA `(.L_x_74) ;  /* 0x0000000400080947 */ /* 0x00efea0003800000 */
[----:B------:R-:W0:Y:S01]  /*0880*/  LDCU UR4, c[0x0][0x394] ;  /* 0x00007280ff0477ac */ /* 0x000e220008000800 */
[----:B------:R-:W-:Y:S01]  /*0890*/  LOP3.LUT R0, RZ, R4, RZ, 0x33, !PT ;  /* 0x00000004ff007212 */ /* 0x000fe200078e33ff */
[----:B------:R-:W1:Y:S01]  /*08a0*/  MUFU.RCP R6, R5 ;  /* 0x0000000500067308 */ /* 0x000e620000001000 */
[----:B------:R-:W-:Y:S03]  /*08b0*/  BSSY.RECONVERGENT B1, `(.L_x_75) ;  /* 0x000000e000017945 */ /* 0x000fe60003800200 */
[----:B------:R-:W-:-:S05]  /*08c0*/  VIADD R0, R0, UR8 ;  /* 0x0000000800007c36 */ /* 0x000fca0008000000 */
[----:B------:R-:W-:-:S05]  /*08d0*/  I2FP.F32.S32 R0, R0 ;  /* 0x0000000000007245 */ /* 0x000fca0000201400 */
[----:B0-----:R-:W-:Y:S01]  /*08e0*/  FMUL R0, R0, UR4 ;  /* 0x0000000400007c20 */ /* 0x001fe20008400000 */
[----:B-1----:R-:W-:-:S03]  /*08f0*/  FFMA R3, R6, -R5, 1 ;  /* 0x3f80000006037423 */ /* 0x002fc60000000805 */
[----:B------:R-:W0:Y:S01]  /*0900*/  FCHK P0, R0, R5 ;  /* 0x0000000500007302 */ /* 0x000e220000000000 */
[----:B------:R-:W-:-:S04]  /*0910*/  FFMA R3, R6, R3, R6 ;  /* 0x0000000306037223 */ /* 0x000fc80000000006 */
[----:B------:R-:W-:-:S04]  /*0920*/  FFMA R6, R0, R3, RZ ;  /* 0x0000000300067223 */ /* 0x000fc800000000ff */
[----:B------:R-:W-:-:S04]  /*0930*/  FFMA R7, R6, -R5, R0 ;  /* 0x8000000506077223 */ /* 0x000fc80000000000 */
[----:B------:R-:W-:Y:S01]  /*0940*/  FFMA R3, R3, R7, R6 ;  /* 0x0000000703037223 */ /* 0x000fe20000000006 */
[----:B0-----:R-:W-:Y:S06]  /*0950*/  @!P0 BRA `(.L_x_76) ;  /* 0x00000000000c8947 */ /* 0x001fec0003800000 */
[----:B------:R-:W-:Y:S01]  /*0960*/  IMAD.MOV.U32 R3, RZ, RZ, R5 ;  /* 0x000000ffff037224 */ /* 0x000fe200078e0005 */
[----:B------:R-:W-:-:S07]  /*0970*/  MOV R8, 0x990 ;  /* 0x0000099000087802 */ /* 0x000fce0000000f00 */
[----:B------:R-:W-:Y:S05]  /*0980*/  CALL.REL.NOINC `($__internal_6_$__cuda_sm3x_div_rn_noftz_f32_slowpath) ;  /* 0x0000001000187944 */ /* 0x000fea0003c00000 */
.L_x_76:
[----:B------:R-:W-:Y:S05]  /*0990*/  BSYNC.RECONVERGENT B1 ;  /* 0x0000000000017941 */ /* 0x000fea0003800200 */
.L_x_75:
[----:B------:R-:W0:Y:S01]  /*09a0*/  LDCU UR4, c[0x0][0x390] ;  /* 0x00007200ff0477ac */ /* 0x000e220008000800 */
[----:B------:R-:W1:Y:S01]  /*09b0*/  F2F.F64.F32 R8, R3 ;  /* 0x0000000300087310 */ /* 0x000e620000201800 */
[-C--:B------:R-:W-:Y:S01]  /*09c0*/  FMUL R0, R2, R3.reuse ;  /* 0x0000000302007220 */ /* 0x080fe20000400000 */
[----:B------:R-:W-:Y:S01]  /*09d0*/  BSSY.RECONVERGENT B1, `(.L_x_77) ;  /* 0x0000024000017945 */ /* 0x000fe20003800200 */
[----:B------:R-:W-:Y:S02]  /*09e0*/  UMOV UR5, 0x400921fb ;  /* 0x400921fb00057882 */ /* 0x000fe40000000000 */
[----:B------:R-:W-:Y:S01]  /*09f0*/  FMUL R0, R0, R3 ;  /* 0x0000000300007220 */ /* 0x000fe20000400000 */
[----:B-1----:R-:W-:Y:S02]  /*0a00*/  DADD R8, -R8, 1 ;  /* 0x3ff0000008087429 */ /* 0x002fe40000000100 */
[----:B0-----:R-:W0:Y:S01]  /*0a10*/  F2F.F64.F32 R6, UR4 ;  /* 0x0000000400067d10 */ /* 0x001e220008201800 */
[----:B------:R-:W-:-:S02]  /*0a20*/  UMOV UR4, 0x54442d18 ;  /* 0x54442d1800047882 */ /* 0x000fc40000000000 */
[----:B0-----:R-:W-:Y:S02]  /*0a30*/  DMUL R6, R6, UR4 ;  /* 0x0000000406067c28 */ /* 0x001fe40008000000 */
[----:B------:R-:W0:Y:S06]  /*0a40*/  LDCU UR4, c[0x0][0x398] ;  /* 0x00007300ff0477ac */ /* 0x000e2c0008000800 */
[----:B------:R-:W-:Y:S01]  /*0a50*/  DMUL R6, R6, R8 ;  /* 0x0000000806067228 */ /* 0x000fe20000000000 */
[----:B------:R-:W-:Y:S02]  /*0a60*/  IMAD.MOV.U32 R8, RZ, RZ, 0x3bbb989d ;  /* 0x3bbb989dff087424 */ /* 0x000fe400078e00ff */
[----:B------:R-:W-:-:S07]  /*0a70*/  IMAD.MOV.U32 R9, RZ, RZ, 0x437c0000 ;  /* 0x437c0000ff097424 */ /* 0x000fce00078e00ff */
[----:B------:R-:W1:Y:S02]  /*0a80*/  F2F.F32.F64 R7, R6 ;  /* 0x0000000600077310 */ /* 0x000e640000301000 */
[----:B-1----:R-:W-:-:S04]  /*0a90*/  FADD R11, R7, R0 ;  /* 0x00000000070b7221 */ /* 0x002fc80000000000 */
[----:B0-----:R-:W-:Y:S02]  /*0aa0*/  FMUL R3, R11, -UR4 ;  /* 0x800000040b037c20 */ /* 0x001fe40008400000 */
[----:B------:R-:W0:Y:S02]  /*0ab0*/  MUFU.RCP R7, R11 ;  /* 0x0000000b00077308 */ /* 0x000e240000001000 */
[----:B------:R-:W-:-:S04]  /*0ac0*/  FFMA.SAT R8, R3, R8, 0.5 ;  /* 0x3f00000003087423 */ /* 0x000fc80000002008 */
[----:B------:R-:W-:Y:S02]  /*0ad0*/  FFMA.RM R10, R8, R9, 12582913 ;  /* 0x4b400001080a7423 */ /* 0x000fe40000004009 */
[----:B------:R-:W-:Y:S01]  /*0ae0*/  FCHK P0, R0, R11 ;  /* 0x0000000b00007302 */ /* 0x000fe20000000000 */
[----:B------:R-:W1:Y:S01]  /*0af0*/  LDC.64 R8, c[0x0][0x380] ;  /* 0x0000e000ff087b82 */ /* 0x000e620000000a00 */
[C---:B------:R-:W-:Y:S01]  /*0b00*/  FADD R12, R10.reuse, -12583039 ;  /* 0xcb40007f0a0c7421 */ /* 0x040fe20000000000 */
[----:B------:R-:W-:-:S03]  /*0b10*/  SHF.L.U32 R6, R10, 0x17, RZ ;  /* 0x000000170a067819 */ /* 0x000fc600000006ff */
[----:B------:R-:W-:Y:S01]  /*0b20*/  FFMA R12, R3, 1.4426950216293334961, -R12 ;  /* 0x3fb8aa3b030c7823 */ /* 0x000fe2000000080c */
[----:B0-----:R-:W-:-:S03]  /*0b30*/  FFMA R10, -R11, R7, 1 ;  /* 0x3f8000000b0a7423 */ /* 0x001fc60000000107 */
[----:B------:R-:W-:Y:S01]  /*0b40*/  FFMA R12, R3, 1.925963033500011079e-08, R12 ;  /* 0x32a57060030c7823 */ /* 0x000fe2000000000c */
[----:B------:R-:W-:-:S03]  /*0b50*/  FFMA R7, R7, R10, R7 ;  /* 0x0000000a07077223 */ /* 0x000fc60000000007 */
[----:B------:R-:W0:Y:S01]  /*0b60*/  MUFU.EX2 R3, R12 ;  /* 0x0000000c00037308 */ /* 0x000e220000000800 */
[----:B------:R-:W-:Y:S01]  /*0b70*/  FFMA R10, R0, R7, RZ ;  /* 0x00000007000a7223 */ /* 0x000fe200000000ff */
[----:B-1----:R-:W-:-:S04]  /*0b80*/  IMAD.WIDE R8, R4, 0x4, R8 ;  /* 0x0000000404087825 */ /* 0x002fc800078e0208 */
[----:B0-----:R-:W-:Y:S01]  /*0b90*/  FMUL R6, R6, R3 ;  /* 0x0000000306067220 */ /* 0x001fe20000400000 */
[----:B------:R-:W-:-:S04]  /*0ba0*/  FFMA R3, -R11, R10, R0 ;  /* 0x0000000a0b037223 */ /* 0x000fc80000000100 */
[----:B------:R0:W-:Y:S01]  /*0bb0*/  STG.E desc[UR6][R8.64], R6 ;  /* 0x0000000608007986 */ /* 0x0001e2000c101906 */
[----:B------:R-:W-:Y:S01]  /*0bc0*/  FFMA R3, R7, R3, R10 ;  /* 0x0000000307037223 */ /* 0x000fe2000000000a */
[----:B------:R-:W-:Y:S06]  /*0bd0*/  @!P0 BRA `(.L_x_78) ;  /* 0x00000000000c8947 */ /* 0x000fec0003800000 */
[----:B------:R-:W-:Y:S01]  /*0be0*/  IMAD.MOV.U32 R3, RZ, RZ, R11 ;  /* 0x000000ffff037224 */ /* 0x000fe200078e000b */
[----:B0-----:R-:W-:-:S07]  /*0bf0*/  MOV R8, 0xc10 ;  /* 0x00000c1000087802 */ /* 0x001fce0000000f00 */
[----:B------:R-:W-:Y:S05]  /*0c00*/  CALL.REL.NOINC `($__internal_6_$__cuda_sm3x_div_rn_noftz_f32_slowpath) ;  /* 0x0000000c00787944 */ /* 0x000fea0003c00000 */
.L_x_78:
[----:B------:R-:W-:Y:S05]  /*0c10*/  BSYNC.RECONVERGENT B1 ;  /* 0x0000000000017941 */ /* 0x000fea0003800200 */
.L_x_77:
[----:B0-----:R-:W0:Y:S01]  /*0c20*/  F2F.F64.F32 R6, R6 ;  /* 0x0000000600067310 */ /* 0x001e220000201800 */
[----:B------:R-:W1:Y:S07]  /*0c30*/  LDC.64 R12, c[0x0][0x388] ;  /* 0x0000e200ff0c7b82 */ /* 0x000e6e0000000a00 */
[----:B------:R-:W2:Y:S01]  /*0c40*/  F2F.F64.F32 R8, R3 ;  /* 0x0000000300087310 */ /* 0x000ea20000201800 */
[----:B0-----:R-:W-:-:S08]  /*0c50*/  DADD R10, R6, -1 ;  /* 0xbff00000060a7429 */ /* 0x001fd00000000000 */
[----:B--2---:R-:W-:Y:S01]  /*0c60*/  DMUL R8, R8, R10 ;  /* 0x0000000a08087228 */ /* 0x004fe20000000000 */
[----:B-1----:R-:W-:-:S09]  /*0c70*/  IMAD.WIDE R10, R4, 0x4, R12 ;  /* 0x00000004040a7825 */ /* 0x002fd200078e020c */
[----:B------:R-:W0:Y:S02]  /*0c80*/  F2F.F32.F64 R9, R8 ;  /* 0x0000000800097310 */ /* 0x000e240000301000 */
[----:B0-----:R0:W-:Y:S02]  /*0c90*/  STG.E desc[UR6][R10.64], R9 ;  /* 0x000000090a007986 */ /* 0x0011e4000c101906 */
.L_x_74:
[----:B------:R-:W-:Y:S05]  /*0ca0*/  BSYNC.RECONVERGENT B0 ;  /* 0x0000000000007941 */ /* 0x000fea0003800200 */
.L_x_73:
[----:B------:R-:W1:Y:S01]  /*0cb0*/  LDCU UR5, c[0x0][0x3a0] ;  /* 0x00007400ff0577ac */ /* 0x000e620008000800 */
[----:B0-----:R-:W0:Y:S08]  /*0cc0*/  LDC R11, c[0x0][0x3a8] ;  /* 0x0000ea00ff0b7b82 */ /* 0x001e300000000800 */
[----:B------:R-:W2:Y:S08]  /*0cd0*/  LDC.64 R6, c[0x0][0x380] ;  /* 0x0000e000ff067b82 */ /* 0x000eb00000000a00 */
[----:B------:R-:W3:Y:S01]  /*0ce0*/  LDC.64 R8, c[0x0][0x388] ;  /* 0x0000e200ff087b82 */ /* 0x000ee20000000a00 */
[----:B-1----:R-:W-:-:S06]  /*0cf0*/  ULOP3.LUT UR4, URZ, UR5, URZ, 0x33, !UPT ;  /* 0x00000005ff047292 */ /* 0x002fcc000f8e33ff */
[----:B0-----:R-:W-:-:S05]  /*0d00*/  VIADD R3, R11, UR4 ;  /* 0x000000040b037c36 */ /* 0x001fca0008000000 */
[CC--:B------:R-:W-:Y:S02]  /*0d10*/  ISETP.GT.AND P0, PT, R4.reuse, R3.reuse, PT ;  /* 0x000000030400720c */ /* 0x0c0fe40003f04270 */
[C---:B------:R-:W-:Y:S02]  /*0d20*/  ISETP.GT.AND P1, PT, R4.reuse, R3, PT ;  /* 0x000000030400720c */ /* 0x040fe40003f24270 */
[C---:B------:R-:W-:Y:S02]  /*0d30*/  ISETP.LT.OR P0, PT, R4.reuse, UR5, P0 ;  /* 0x0000000504007c0c */ /* 0x040fe40008701670 */
[----:B------:R-:W-:-:S11]  /*0d40*/  ISETP.GE.OR P1, PT, R4, R11, !P1 ;  /* 0x0000000b0400720c */ /* 0x000fd60004f26670 */
[----:B--2---:R-:W-:-:S04]  /*0d50*/  @!P0 IMAD.WIDE R6, R4, 0x4, R6 ;  /* 0x0000000404068825 */ /* 0x004fc800078e0206 */
[----:B---3--:R-:W-:Y:S01]  /*0d60*/  @!P0 IMAD.WIDE R8, R4, 0x4, R8 ;  /* 0x0000000404088825 */ /* 0x008fe200078e0208 */
[----:B------:R0:W-:Y:S04]  /*0d70*/  @!P0 STG.E desc[UR6][R6.64], RZ ;  /* 0x000000ff06008986 */ /* 0x0001e8000c101906 */
[----:B------:R0:W-:Y:S01]  /*0d80*/  @!P0 STG.E desc[UR6][R8.64], RZ ;  /* 0x000000ff08008986 */ /* 0x0001e2000c101906 */
[----:B------:R-:W-:Y:S05]  /*0d90*/  @P1 EXIT ;  /* 0x000000000000194d */ /* 0x000fea0003800000 */
[----:B------:R-:W1:Y:S01]  /*0da0*/  LDCU UR4, c[0x0][0x394] ;  /* 0x00007280ff0477ac */ /* 0x000e620008000800 */
[----:B0-----:R-:W0:Y:S01]  /*0db0*/  MUFU.RCP R8, R5 ;  /* 0x0000000500087308 */ /* 0x001e220000001000 */
[----:B------:R-:W-:Y:S01]  /*0dc0*/  IADD3 R0, PT, PT, -R11, UR5, R4 ;  /* 0x000000050b007c10 */ /* 0x000fe2000fffe104 */
[----:B------:R-:W-:Y:S03]  /*0dd0*/  BSSY.RECONVERGENT B0, `(.L_x_79) ;  /* 0x000000e000007945 */ /* 0x000fe60003800200 */
[----:B------:R-:W-:-:S05]  /*0de0*/  I2FP.F32.S32 R0, R0 ;  /* 0x0000000000007245 */ /* 0x000fca0000201400 */
[----:B-1----:R-:W-:Y:S01]  /*0df0*/  FMUL R6, R0, UR4 ;  /* 0x0000000400067c20 */ /* 0x002fe20008400000 */
[----:B0-----:R-:W-:-:S03]  /*0e00*/  FFMA R3, R8, -R5, 1 ;  /* 0x3f80000008037423 */ /* 0x001fc60000000805 */
[----:B------:R-:W0:Y:S01]  /*0e10*/  FCHK P0, R6, R5 ;  /* 0x0000000506007302 */ /* 0x000e220000000000 */
[----:B------:R-:W-:-:S04]  /*0e20*/  FFMA R0, R8, R3, R8 ;  /* 0x0000000308007223 */ /* 0x000fc80000000008 */
[----:B------:R-:W-:-:S04]  /*0e30*/  FFMA R3, R0, R6, RZ ;  /* 0x0000000600037223 */ /* 0x000fc800000000ff */
[----:B------:R-:W-:-:S04]  /*0e40*/  FFMA R8, R3, -R5, R6 ;  /* 0x8000000503087223 */ /* 0x000fc80000000006 */
[----:B------:R-:W-:Y:S01]  /*0e50*/  FFMA R3, R0, R8, R3 ;  /* 0x0000000800037223 */ /* 0x000fe20000000003 */
[----:B0-----:R-:W-:Y:S06]  /*0e60*/  @!P0 BRA `(.L_x_80) ;  /* 0x0000000000108947 */ /* 0x001fec0003800000 */
[----:B------:R-:W-:Y:S01]  /*0e70*/  IMAD.MOV.U32 R0, RZ, RZ, R6 ;  /* 0x000000ffff007224 */ /* 0x000fe200078e0006 */
[----:B------:R-:W-:Y:S01]  /*0e80*/  MOV R8, 0xeb0 ;  /* 0x00000eb000087802 */ /* 0x000fe20000000f00 */
[----:B------:R-:W-:-:S07]  /*0e90*/  IMAD.MOV.U32 R3, RZ, RZ, R5 ;  /* 0x000000ffff037224 */ /* 0x000fce00078e0005 */
[----:B------:R-:W-:Y:S05]  /*0ea0*/  CALL.REL.NOINC `($__internal_6_$__cuda_sm3x_div_rn_noftz_f32_slowpath) ;  /* 0x0000000800d07944 */ /* 0x000fea0003c00000 */
.L_x_80:
[----:B------:R-:W-:Y:S05]  /*0eb0*/  BSYNC.RECONVERGENT B0 ;  /* 0x0000000000007941 */ /* 0x000fea0003800200 */
.L_x_79:
[----:B------:R-:W0:Y:S01]  /*0ec0*/  LDCU UR4, c[0x0][0x390] ;  /* 0x00007200ff0477ac */ /* 0x000e220008000800 */
[----:B------:R1:W2:Y:S01]  /*0ed0*/  F2F.F64.F32 R6, R3 ;  /* 0x0000000300067310 */ /* 0x0002a20000201800 */
[-C--:B------:R-:W-:Y:S01]  /*0ee0*/  FMUL R0, R2, R3.reuse ;  /* 0x0000000302007220 */ /* 0x080fe20000400000 */
[----:B------:R-:W-:Y:S01]  /*0ef0*/  MOV R2, 0x3bbb989d ;  /* 0x3bbb989d00027802 */ /* 0x000fe20000000f00 */
[----:B------:R-:W-:Y:S01]  /*0f00*/  UMOV UR5, 0x400921fb ;  /* 0x400921fb00057882 */ /* 0x000fe20000000000 */
[----:B------:R-:W-:Y:S01]  /*0f10*/  BSSY.RECONVERGENT B0, `(.L_x_81) ;  /* 0x0000023000007945 */ /* 0x000fe20003800200 */
[----:B------:R-:W-:Y:S01]  /*0f20*/  FMUL R0, R0, R3 ;  /* 0x0000000300007220 */ /* 0x000fe20000400000 */
[----:B-1----:R-:W-:Y:S01]  /*0f30*/  IMAD.MOV.U32 R3, RZ, RZ, 0x437c0000 ;  /* 0x437c0000ff037424 */ /* 0x002fe200078e00ff */
[----:B--2---:R-:W-:Y:S01]  /*0f40*/  DADD R6, -R6, 1 ;  /* 0x3ff0000006067429 */ /* 0x004fe20000000100 */
[----:B0-----:R-:W0:Y:S01]  /*0f50*/  F2F.F64.F32 R8, UR4 ;  /* 0x0000000400087d10 */ /* 0x001e220008201800 */
[----:B------:R-:W-:-:S02]  /*0f60*/  UMOV UR4, 0x54442d18 ;  /* 0x54442d1800047882 */ /* 0x000fc40000000000 */
[----:B0-----:R-:W-:Y:S02]  /*0f70*/  DMUL R8, R8, UR4 ;  /* 0x0000000408087c28 */ /* 0x001fe40008000000 */
[----:B------:R-:W0:Y:S06]  /*0f80*/  LDCU UR4, c[0x0][0x398] ;  /* 0x00007300ff0477ac */ /* 0x000e2c0008000800 */
[----:B------:R-:W-:-:S10]  /*0f90*/  DMUL R6, R8, R6 ;  /* 0x0000000608067228 */ /* 0x000fd40000000000 */
[----:B------:R-:W1:Y:S02]  /*0fa0*/  F2F.F32.F64 R7, R6 ;  /* 0x0000000600077310 */ /* 0x000e640000301000 */
[----:B-1----:R-:W-:-:S04]  /*0fb0*/  FADD R11, R7, R0 ;  /* 0x00000000070b7221 */ /* 0x002fc80000000000 */
[----:B0-----:R-:W-:Y:S02]  /*0fc0*/  FMUL R5, R11, -UR4 ;  /* 0x800000040b057c20 */ /* 0x001fe40008400000 */
[----:B------:R-:W-:Y:S02]  /*0fd0*/  MUFU.RCP R9, R11 ;  /* 0x0000000b00097308 */ /* 0x000fe40000001000 */
[----:B------:R-:W-:-:S04]  /*0fe0*/  FFMA.SAT R2, R5, R2, 0.5 ;  /* 0x3f00000005027423 */ /* 0x000fc80000002002 */
[----:B------:R-:W-:Y:S02]  /*0ff0*/  FFMA.RM R8, R2, R3, 12582913 ;  /* 0x4b40000102087423 */ /* 0x000fe40000004003 */
[----:B------:R-:W-:Y:S01]  /*1000*/  FCHK P0, R0, R11 ;  /* 0x0000000b00007302 */ /* 0x000fe20000000000 */
[----:B------:R-:W0:Y:S01]  /*1010*/  LDC.64 R2, c[0x0][0x380] ;  /* 0x0000e000ff027b82 */ /* 0x000e220000000a00 */
[C---:B------:R-:W-:Y:S01]  /*1020*/  FADD R10, R8.reuse, -12583039 ;  /* 0xcb40007f080a7421 */ /* 0x040fe20000000000 */
[----:B------:R-:W-:-:S03]  /*1030*/  IMAD.SHL.U32 R8, R8, 0x800000, RZ ;  /* 0x0080000008087824 */ /* 0x000fc600078e00ff */
[----:B------:R-:W-:-:S04]  /*1040*/  FFMA R10, R5, 1.4426950216293334961, -R10 ;  /* 0x3fb8aa3b050a7823 */ /* 0x000fc8000000080a */
[----:B------:R-:W-:-:S04]  /*1050*/  FFMA R10, R5, 1.925963033500011079e-08, R10 ;  /* 0x32a57060050a7823 */ /* 0x000fc8000000000a */
[----:B------:R-:W1:Y:S01]  /*1060*/  MUFU.EX2 R5, R10 ;  /* 0x0000000a00057308 */ /* 0x000e620000000800 */
[----:B0-----:R-:W-:-:S04]  /*1070*/  IMAD.WIDE R6, R4, 0x4, R2 ;  /* 0x0000000404067825 */ /* 0x001fc800078e0202 */
[----:B-1----:R-:W-:Y:S01]  /*1080*/  FMUL R2, R8, R5 ;  /* 0x0000000508027220 */ /* 0x002fe20000400000 */
[----:B------:R-:W-:-:S04]  /*1090*/  FFMA R8, -R11, R9, 1 ;  /* 0x3f8000000b087423 */ /* 0x000fc80000000109 */
[----:B------:R0:W-:Y:S01]  /*10a0*/  STG.E desc[UR6][R6.64], R2 ;  /* 0x0000000206007986 */ /* 0x0001e2000c101906 */
[----:B------:R-:W-:-:S04]  /*10b0*/  FFMA R9, R9, R8, R9 ;  /* 0x0000000809097223 */ /* 0x000fc80000000009 */
[----:B------:R-:W-:-:S04]  /*10c0*/  FFMA R8, R0, R9, RZ ;  /* 0x0000000900087223 */ /* 0x000fc800000000ff */
[----:B------:R-:W-:-:S04]  /*10d0*/  FFMA R3, -R11, R8, R0 ;  /* 0x000000080b037223 */ /* 0x000fc80000000100 */
[----:B------:R-:W-:Y:S01]  /*10e0*/  FFMA R5, R9, R3, R8 ;  /* 0x0000000309057223 */ /* 0x000fe20000000008 */
[----:B0-----:R-:W-:Y:S06]  /*10f0*/  @!P0 BRA `(.L_x_82) ;  /* 0x0000000000108947 */ /* 0x001fec0003800000 */
[----:B------:R-:W-:Y:S01]  /*1100*/  IMAD.MOV.U32 R3, RZ, RZ, R11 ;  /* 0x000000ffff037224 */ /* 0x000fe200078e000b */
[----:B------:R-:W-:-:S07]  /*1110*/  MOV R8, 0x1130 ;  /* 0x0000113000087802 */ /* 0x000fce0000000f00 */
[----:B------:R-:W-:Y:S05]  /*1120*/  CALL.REL.NOINC `($__internal_6_$__cuda_sm3x_div_rn_noftz_f32_slowpath) ;  /* 0x0000000800307944 */ /* 0x000fea0003c00000 */
[----:B------:R-:W-:-:S07]  /*1130*/  IMAD.MOV.U32 R5, RZ, RZ, R3 ;  /* 0x000000ffff057224 */ /* 0x000fce00078e0003 */
.L_x_82:
[----:B------:R-:W-:Y:S05]  /*1140*/  BSYNC.RECONVERGENT B0 ;  /* 0x0000000000007941 */ /* 0x000fea0003800200 */
.L_x_81:
[----:B------:R-:W0:Y:S01]  /*1150*/  F2F.F64.F32 R2, R2 ;  /* 0x0000000200027310 */ /* 0x000e220000201800 */
[----:B------:R-:W1:Y:S07]  /*1160*/  LDC.64 R10, c[0x0][0x388] ;  /* 0x0000e200ff0a7b82 */ /* 0x000e6e0000000a00 */
[----:B------:R-:W2:Y:S01]  /*1170*/  F2F.F64.F32 R6, R5 ;  /* 0x0000000500067310 */ /* 0x000ea20000201800 */
[----:B0-----:R-:W-:-:S08]  /*1180*/  DADD R8, R2, -1 ;  /* 0xbff0000002087429 */ /* 0x001fd00000000000 */
[----:B--2---:R-:W-:Y:S01]  /*1190*/  DMUL R6, R6, R8 ;  /* 0x0000000806067228 */ /* 0x004fe20000000000 */
[----:B-1----:R-:W-:-:S09]  /*11a0*/  IMAD.WIDE R10, R4, 0x4, R10 ;  /* 0x00000004040a7825 */ /* 0x002fd200078e020a */
[----:B------:R-:W0:Y:S02]  /*11b0*/  F2F.F32.F64 R7, R6 ;  /* 0x0000000600077310 */ /* 0x000e240000301000 */
[----:B0-----:R-:W-:Y:S01]  /*11c0*/  STG.E desc[UR6][R10.64], R7 ;  /* 0x000000070a007986 */ /* 0x001fe2000c101906 */
[----:B------:R-:W-:Y:S05]  /*11d0*/  EXIT ;  /* 0x000000000000794d */ /* 0x000fea0003800000 */
        .weak           $__internal_4_$__cuda_sm20_dblrcp_rn_slowpath_v3
        .type           $__internal_4_$__cuda_sm20_dblrcp_rn_slowpath_v3,@function
        .size           $__internal_4_$__cuda_sm20_dblrcp_rn_slowpath_v3,($__internal_5_$__cuda_sm20_div_rn_f64_full - $__internal_4_$__cuda_sm20_dblrcp_rn_slowpath_v3)
$__internal_4_$__cuda_sm20_dblrcp_rn_slowpath_v3:
[----:B------:R-:W-:-:S14]  /*11e0*/  DSETP.GTU.AND P0, PT, |R2|, +INF , PT ;  /* 0x7ff000000200742a */ /* 0x000fdc0003f0c200 */
[----:B------:R-:W-:Y:S05]  /*11f0*/  @P0 BRA `(.L_x_83) ;  /* 0x00000000007c0947 */ /* 0x000fea0003800000 */
[----:B------:R-:W-:-:S04]  /*1200*/  LOP3.LUT R5, R3, 0x7fffffff, RZ, 0xc0, !PT ;  /* 0x7fffffff03057812 */ /* 0x000fc800078ec0ff */
[----:B------:R-:W-:-:S04]  /*1210*/  IADD3 R6, PT, PT, R5, -0x1, RZ ;  /* 0xffffffff05067810 */ /* 0x000fc80007ffe0ff */
[----:B------:R-:W-:-:S13]  /*1220*/  ISETP.GE.U32.AND P0, PT, R6, 0x7fefffff, PT ;  /* 0x7fefffff0600780c */ /* 0x000fda0003f06070 */
[----:B------:R-:W-:Y:S01]  /*1230*/  @P0 LOP3.LUT R7, R3, 0x7ff00000, RZ, 0x3c, !PT ;  /* 0x7ff0000003070812 */ /* 0x000fe200078e3cff */
[----:B------:R-:W-:Y:S01]  /*1240*/  @P0 IMAD.MOV.U32 R6, RZ, RZ, RZ ;  /* 0x000000ffff060224 */ /* 0x000fe200078e00ff */
[----:B------:R-:W-:Y:S06]  /*1250*/  @P0 BRA `(.L_x_84) ;  /* 0x00000000006c0947 */ /* 0x000fec0003800000 */
[----:B------:R-:W-:-:S13]  /*1260*/  ISETP.GE.U32.AND P0, PT, R5, 0x1000001, PT ;  /* 0x010000010500780c */ /* 0x000fda0003f06070 */
[----:B------:R-:W-:Y:S05]  /*1270*/  @!P0 BRA `(.L_x_85) ;  /* 0x0000000000348947 */ /* 0x000fea0003800000 */
[----:B------:R-:W-:Y:S02]  /*1280*/  VIADD R7, R3, 0xc0200000 ;  /* 0xc020000003077836 */ /* 0x000fe40000000000 */
[----:B------:R-:W-:Y:S02]  /*1290*/  IMAD.MOV.U32 R6, RZ, RZ, R2 ;  /* 0x000000ffff067224 */ /* 0x000fe400078e0002 */
[----:B------:R-:W0:Y:S04]  /*12a0*/  MUFU.RCP64H R9, R7 ;  /* 0x0000000700097308 */ /* 0x000e280000001800 */
[----:B0-----:R-:W-:-:S08]  /*12b0*/  DFMA R10, -R6, R8, 1 ;  /* 0x3ff00000060a742b */ /* 0x001fd00000000108 */
[----:B------:R-:W-:-:S08]  /*12c0*/  DFMA R10, R10, R10, R10 ;  /* 0x0000000a0a0a722b */ /* 0x000fd0000000000a */
[----:B------:R-:W-:-:S08]  /*12d0*/  DFMA R10, R8, R10, R8 ;  /* 0x0000000a080a722b */ /* 0x000fd00000000008 */
[----:B------:R-:W-:-:S08]  /*12e0*/  DFMA R8, -R6, R10, 1 ;  /* 0x3ff000000608742b */ /* 0x000fd0000000010a */
[----:B------:R-:W-:-:S08]  /*12f0*/  DFMA R8, R10, R8, R10 ;  /* 0x000000080a08722b */ /* 0x000fd0000000000a */
[----:B------:R-:W-:-:S08]  /*1300*/  DMUL R8, R8, 2.2250738585072013831e-308 ;  /* 0x0010000008087828 */ /* 0x000fd00000000000 */
[----:B------:R-:W-:-:S08]  /*1310*/  DFMA R2, -R2, R8, 1 ;  /* 0x3ff000000202742b */ /* 0x000fd00000000108 */
[----:B------:R-:W-:-:S08]  /*1320*/  DFMA R2, R2, R2, R2 ;  /* 0x000000020202722b */ /* 0x000fd00000000002 */
[----:B------:R-:W-:Y:S01]  /*1330*/  DFMA R6, R8, R2, R8 ;  /* 0x000000020806722b */ /* 0x000fe20000000008 */
[----:B------:R-:W-:Y:S10]  /*1340*/  BRA `(.L_x_84) ;  /* 0x0000000000307947 */ /* 0x000ff40003800000 */
.L_x_85:
[----:B------:R-:W-:Y:S01]  /*1350*/  DMUL R2, R2, 8.11296384146066816958e+31 ;  /* 0x4690000002027828 */ /* 0x000fe20000000000 */
[----:B------:R-:W-:-:S05]  /*1360*/  IMAD.MOV.U32 R6, RZ, RZ, R8 ;  /* 0x000000ffff067224 */ /* 0x000fca00078e0008 */
[----:B------:R-:W0:Y:S02]  /*1370*/  MUFU.RCP64H R7, R3 ;  /* 0x0000000300077308 */ /* 0x000e240000001800 */
[----:B0-----:R-:W-:-:S08]  /*1380*/  DFMA R8, -R2, R6, 1 ;  /* 0x3ff000000208742b */ /* 0x001fd00000000106 */
[----:B------:R-:W-:-:S08]  /*1390*/  DFMA R8, R8, R8, R8 ;  /* 0x000000080808722b */ /* 0x000fd00000000008 */
[----:B------:R-:W-:-:S08]  /*13a0*/  DFMA R8, R6, R8, R6 ;  /* 0x000000080608722b */ /* 0x000fd00000000006 */
[----:B------:R-:W-:-:S08]  /*13b0*/  DFMA R6, -R2, R8, 1 ;  /* 0x3ff000000206742b */ /* 0x000fd00000000108 */
[----:B------:R-:W-:-:S08]  /*13c0*/  DFMA R6, R8, R6, R8 ;  /* 0x000000060806722b */ /* 0x000fd00000000008 */
[----:B------:R-:W-:Y:S01]  /*13d0*/  DMUL R6, R6, 8.11296384146066816958e+31 ;  /* 0x4690000006067828 */ /* 0x000fe20000000000 */
[----:B------:R-:W-:Y:S10]  /*13e0*/  BRA `(.L_x_84) ;  /* 0x0000000000087947 */ /* 0x000ff40003800000 */
.L_x_83:
[----:B------:R-:W-:Y:S02]  /*13f0*/  LOP3.LUT R7, R3, 0x80000, RZ, 0xfc, !PT ;  /* 0x0008000003077812 */ /* 0x000fe400078efcff */
[----:B------:R-:W-:-:S07]  /*1400*/  MOV R6, R2 ;  /* 0x0000000200067202 */ /* 0x000fce0000000f00 */
.L_x_84:
[----:B------:R-:W-:Y:S02]  /*1410*/  IMAD.MOV.U32 R2, RZ, RZ, R0 ;  /* 0x000000ffff027224 */ /* 0x000fe400078e0000 */
[----:B------:R-:W-:-:S04]  /*1420*/  IMAD.MOV.U32 R3, RZ, RZ, 0x0 ;  /* 0x00000000ff037424 */ /* 0x000fc800078e00ff */
[----:B------:R-:W-:Y:S05]  /*1430*/  RET.REL.NODEC R2 `(_Z11kernel_cpmlPfS_ffffifi) ;  /* 0xffffffe802f07950 */ /* 0x000fea0003c3ffff */
        .weak           $__internal_5_$__cuda_sm20_div_rn_f64_full
        .type           $__internal_5_$__cuda_sm20_div_rn_f64_full,@function
        .size           $__internal_5_$__cuda_sm20_div_rn_f64_full,($__internal_6_$__cuda_sm3x_div_rn_noftz_f32_slowpath - $__internal_5_$__cuda_sm20_div_rn_f64_full)
$__internal_5_$__cuda_sm20_div_rn_f64_full:
[C---:B------:R-:W-:Y:S01]  /*1440*/  FSETP.GEU.AND P0, PT, |R7|.reuse, 1.469367938527859385e-39, PT ;  /* 0x001000000700780b */ /* 0x040fe20003f0e200 */
[----:B------:R-:W-:Y:S01]  /*1450*/  IMAD.MOV.U32 R12, RZ, RZ, 0x1 ;  /* 0x00000001ff0c7424 */ /* 0x000fe200078e00ff */
[C---:B------:R-:W-:Y:S02]  /*1460*/  LOP3.LUT R2, R7.reuse, 0x800fffff, RZ, 0xc0, !PT ;  /* 0x800fffff07027812 */ /* 0x040fe400078ec0ff */
[----:B------:R-:W-:Y:S02]  /*1470*/  LOP3.LUT R19, R7, 0x7ff00000, RZ, 0xc0, !PT ;  /* 0x7ff0000007137812 */ /* 0x000fe400078ec0ff */
[----:B------:R-:W-:Y:S01]  /*1480*/  LOP3.LUT R3, R2, 0x3ff00000, RZ, 0xfc, !PT ;  /* 0x3ff0000002037812 */ /* 0x000fe200078efcff */
[----:B------:R-:W-:Y:S01]  /*1490*/  IMAD.MOV.U32 R2, RZ, RZ, R6 ;  /* 0x000000ffff027224 */ /* 0x000fe200078e0006 */
[----:B------:R-:W-:Y:S02]  /*14a0*/  LOP3.LUT R14, R9, 0x7ff00000, RZ, 0xc0, !PT ;  /* 0x7ff00000090e7812 */ /* 0x000fe400078ec0ff */
[----:B------:R-:W-:-:S02]  /*14b0*/  MOV R15, 0x1ca00000 ;  /* 0x1ca00000000f7802 */ /* 0x000fc40000000f00 */
[----:B------:R-:W-:Y:S01]  /*14c0*/  ISETP.GE.U32.AND P1, PT, R14, R19, PT ;  /* 0x000000130e00720c */ /* 0x000fe20003f26070 */
[----:B------:R-:W-:Y:S01]  /*14d0*/  @!P0 DMUL R2, R6, 8.98846567431157953865e+307 ;  /* 0x7fe0000006028828 */ /* 0x000fe20000000000 */
[----:B------:R-:W-:-:S05]  /*14e0*/  IMAD.MOV.U32 R21, RZ, RZ, R14 ;  /* 0x000000ffff157224 */ /* 0x000fca00078e000e */
[----:B------:R-:W0:Y:S02]  /*14f0*/  MUFU.RCP64H R13, R3 ;  /* 0x00000003000d7308 */ /* 0x000e240000001800 */
[----:B0-----:R-:W-:-:S08]  /*1500*/  DFMA R10, R12, -R2, 1 ;  /* 0x3ff000000c0a742b */ /* 0x001fd00000000802 */
[----:B------:R-:W-:-:S08]  /*1510*/  DFMA R10, R10, R10, R10 ;  /* 0x0000000a0a0a722b */ /* 0x000fd0000000000a */
[----:B------:R-:W-:Y:S01]  /*1520*/  DFMA R12, R12, R10, R12 ;  /* 0x0000000a0c0c722b */ /* 0x000fe2000000000c */
[----:B------:R-:W-:Y:S01]  /*1530*/  SEL R11, R15, 0x63400000, !P1 ;  /* 0x634000000f0b7807 */ /* 0x000fe20004800000 */
[----:B------:R-:W-:Y:S01]  /*1540*/  IMAD.MOV.U32 R10, RZ, RZ, R8 ;  /* 0x000000ffff0a7224 */ /* 0x000fe200078e0008 */
[----:B------:R-:W-:Y:S02]  /*1550*/  FSETP.GEU.AND P1, PT, |R9|, 1.469367938527859385e-39, PT ;  /* 0x001000000900780b */ /* 0x000fe40003f2e200 */
[----:B------:R-:W-:-:S03]  /*1560*/  LOP3.LUT R11, R11, 0x800fffff, R9, 0xf8, !PT ;  /* 0x800fffff0b0b7812 */ /* 0x000fc600078ef809 */
[----:B------:R-:W-:-:S08]  /*1570*/  DFMA R16, R12, -R2, 1 ;  /* 0x3ff000000c10742b */ /* 0x000fd00000000802 */
[----:B------:R-:W-:Y:S01]  /*1580*/  DFMA R12, R12, R16, R12 ;  /* 0x000000100c0c722b */ /* 0x000fe2000000000c */
[----:B------:R-:W-:Y:S10]  /*1590*/  @P1 BRA `(.L_x_86) ;  /* 0x0000000000201947 */ /* 0x000ff40003800000 */
[----:B------:R-:W-:Y:S01]  /*15a0*/  LOP3.LUT R17, R7, 0x7ff00000, RZ, 0xc0, !PT ;  /* 0x7ff0000007117812 */ /* 0x000fe200078ec0ff */
[----:B------:R-:W-:-:S03]  /*15b0*/  IMAD.MOV.U32 R16, RZ, RZ, RZ ;  /* 0x000000ffff107224 */ /* 0x000fc600078e00ff */
[----:B------:R-:W-:-:S04]  /*15c0*/  ISETP.GE.U32.AND P1, PT, R14, R17, PT ;  /* 0x000000110e00720c */ /* 0x000fc80003f26070 */
[----:B------:R-:W-:-:S04]  /*15d0*/  SEL R17, R15, 0x63400000, !P1 ;  /* 0x634000000f117807 */ /* 0x000fc80004800000 */
[----:B------:R-:W-:-:S04]  /*15e0*/  LOP3.LUT R17, R17, 0x80000000, R9, 0xf8, !PT ;  /* 0x8000000011117812 */ /* 0x000fc800078ef809 */
[----:B------:R-:W-:-:S06]  /*15f0*/  LOP3.LUT R17, R17, 0x100000, RZ, 0xfc, !PT ;  /* 0x0010000011117812 */ /* 0x000fcc00078efcff */
[----:B------:R-:W-:-:S10]  /*1600*/  DFMA R10, R10, 2, -R16 ;  /* 0x400000000a0a782b */ /* 0x000fd40000000810 */
[----:B------:R-:W-:-:S07]  /*1610*/  LOP3.LUT R21, R11, 0x7ff00000, RZ, 0xc0, !PT ;  /* 0x7ff000000b157812 */ /* 0x000fce00078ec0ff */
.L_x_86:
[----:B------:R-:W-:Y:S01]  /*1620*/  IMAD.MOV.U32 R20, RZ, RZ, R19 ;  /* 0x000000ffff147224 */ /* 0x000fe200078e0013 */
[----:B------:R-:W-:Y:S01]  /*1630*/  @!P0 LOP3.LUT R20, R3, 0x7ff00000, RZ, 0xc0, !PT ;  /* 0x7ff0000003148812 */ /* 0x000fe200078ec0ff */
[----:B------:R-:W-:Y:S01]  /*1640*/  DMUL R16, R12, R10 ;  /* 0x0000000a0c107228 */ /* 0x000fe20000000000 */
[----:B------:R-:W-:-:S03]  /*1650*/  IADD3 R22, PT, PT, R21, -0x1, RZ ;  /* 0xffffffff15167810 */ /* 0x000fc60007ffe0ff */
[----:B------:R-:W-:Y:S01]  /*1660*/  VIADD R23, R20, 0xffffffff ;  /* 0xffffffff14177836 */ /* 0x000fe20000000000 */
[----:B------:R-:W-:-:S03]  /*1670*/  ISETP.GT.U32.AND P0, PT, R22, 0x7feffffe, PT ;  /* 0x7feffffe1600780c */ /* 0x000fc60003f04070 */
[----:B------:R-:W-:Y:S01]  /*1680*/  DFMA R18, R16, -R2, R10 ;  /* 0x800000021012722b */ /* 0x000fe2000000000a */
[----:B------:R-:W-:-:S07]  /*1690*/  ISETP.GT.U32.OR P0, PT, R23, 0x7feffffe, P0 ;  /* 0x7feffffe1700780c */ /* 0x000fce0000704470 */
[----:B------:R-:W-:-:S06]  /*16a0*/  DFMA R12, R12, R18, R16 ;  /* 0x000000120c0c722b */ /* 0x000fcc0000000010 */
[----:B------:R-:W-:Y:S05]  /*16b0*/  @P0 BRA `(.L_x_87) ;  /* 0x00000000006c0947 */ /* 0x000fea0003800000 */
[----:B------:R-:W-:-:S04]  /*16c0*/  LOP3.LUT R9, R7, 0x7ff00000, RZ, 0xc0, !PT ;  /* 0x7ff0000007097812 */ /* 0x000fc800078ec0ff */
[CC--:B------:R-:W-:Y:S02]  /*16d0*/  VIADDMNMX R8, R14.reuse, -R9.reuse, 0xb9600000, !PT ;  /* 0xb96000000e087446 */ /* 0x0c0fe40007800909 */
[----:B------:R-:W-:Y:S02]  /*16e0*/  ISETP.GE.U32.AND P0, PT, R14, R9, PT ;  /* 0x000000090e00720c */ /* 0x000fe40003f06070 */
[----:B------:R-:W-:Y:S02]  /*16f0*/  VIMNMX R8, PT, PT, R8, 0x46a00000, PT ;  /* 0x46a0000008087848 */ /* 0x000fe40003fe0100 */
[----:B------:R-:W-:-:S05]  /*1700*/  SEL R15, R15, 0x63400000, !P0 ;  /* 0x634000000f0f7807 */ /* 0x000fca0004000000 */
[----:B------:R-:W-:Y:S02]  /*1710*/  IMAD.IADD R16, R8, 0x1, -R15 ;  /* 0x0000000108107824 */ /* 0x000fe400078e0a0f */
[----:B------:R-:W-:Y:S02]  /*1720*/  IMAD.MOV.U32 R8, RZ, RZ, RZ ;  /* 0x000000ffff087224 */ /* 0x000fe400078e00ff */
[----:B------:R-:W-:-:S06]  /*1730*/  VIADD R9, R16, 0x7fe00000 ;  /* 0x7fe0000010097836 */ /* 0x000fcc0000000000 */
[----:B------:R-:W-:-:S10]  /*1740*/  DMUL R14, R12, R8 ;  /* 0x000000080c0e7228 */ /* 0x000fd40000000000 */
[----:B------:R-:W-:-:S13]  /*1750*/  FSETP.GTU.AND P0, PT, |R15|, 1.469367938527859385e-39, PT ;  /* 0x001000000f00780b */ /* 0x000fda0003f0c200 */
[----:B------:R-:W-:Y:S05]  /*1760*/  @P0 BRA `(.L_x_88) ;  /* 0x0000000000940947 */ /* 0x000fea0003800000 */
[----:B------:R-:W-:Y:S01]  /*1770*/  DFMA R2, R12, -R2, R10 ;  /* 0x800000020c02722b */ /* 0x000fe2000000000a */
[----:B------:R-:W-:-:S09]  /*1780*/  MOV R8, RZ ;  /* 0x000000ff00087202 */ /* 0x000fd20000000f00 */
[C---:B------:R-:W-:Y:S02]  /*1790*/  FSETP.NEU.AND P0, PT, R3.reuse, RZ, PT ;  /* 0x000000ff0300720b */ /* 0x040fe40003f0d000 */
[----:B------:R-:W-:-:S04]  /*17a0*/  LOP3.LUT R7, R3, 0x80000000, R7, 0x48, !PT ;  /* 0x8000000003077812 */ /* 0x000fc800078e4807 */
[----:B------:R-:W-:-:S07]  /*17b0*/  LOP3.LUT R9, R7, R9, RZ, 0xfc, !PT ;  /* 0x0000000907097212 */ /* 0x000fce00078efcff */
[----:B------:R-:W-:Y:S05]  /*17c0*/  @!P0 BRA `(.L_x_88) ;  /* 0x00000000007c8947 */ /* 0x000fea0003800000 */
[----:B------:R-:W-:Y:S01]  /*17d0*/  IMAD.MOV R3, RZ, RZ, -R16 ;  /* 0x000000ffff037224 */ /* 0x000fe200078e0a10 */
[----:B------:R-:W-:Y:S01]  /*17e0*/  DMUL.RP R8, R12, R8 ;  /* 0x000000080c087228 */ /* 0x000fe20000008000 */
[----:B------:R-:W-:-:S06]  /*17f0*/  IMAD.MOV.U32 R2, RZ, RZ, RZ ;  /* 0x000000ffff027224 */ /* 0x000fcc00078e00ff */
[----:B------:R-:W-:-:S03]  /*1800*/  DFMA R2, R14, -R2, R12 ;  /* 0x800000020e02722b */ /* 0x000fc6000000000c */
[----:B------:R-:W-:-:S03]  /*1810*/  LOP3.LUT R7, R9, R7, RZ, 0x3c, !PT ;  /* 0x0000000709077212 */ /* 0x000fc600078e3cff */
[----:B------:R-:W-:-:S04]  /*1820*/  IADD3 R2, PT, PT, -R16, -0x43300000, RZ ;  /* 0xbcd0000010027810 */ /* 0x000fc80007ffe1ff */
[----:B------:R-:W-:-:S04]  /*1830*/  FSETP.NEU.AND P0, PT, |R3|, R2, PT ;  /* 0x000000020300720b */ /* 0x000fc80003f0d200 */
[----:B------:R-:W-:Y:S02]  /*1840*/  FSEL R14, R8, R14, !P0 ;  /* 0x0000000e080e7208 */ /* 0x000fe40004000000 */
[----:B------:R-:W-:Y:S01]  /*1850*/  FSEL R15, R7, R15, !P0 ;  /* 0x0000000f070f7208 */ /* 0x000fe20004000000 */
[----:B------:R-:W-:Y:S06]  /*1860*/  BRA `(.L_x_88) ;  /* 0x0000000000547947 */ /* 0x000fec0003800000 */
.L_x_87:
[----:B------:R-:W-:-:S14]  /*1870*/  DSETP.NAN.AND P0, PT, R8, R8, PT ;  /* 0x000000080800722a */ /* 0x000fdc0003f08000 */
[----:B------:R-:W-:Y:S05]  /*1880*/  @P0 BRA `(.L_x_89) ;  /* 0x0000000000440947 */ /* 0x000fea0003800000 */
[----:B------:R-:W-:-:S14]  /*1890*/  DSETP.NAN.AND P0, PT, R6, R6, PT ;  /* 0x000000060600722a */ /* 0x000fdc0003f08000 */
[----:B------:R-:W-:Y:S05]  /*18a0*/  @P0 BRA `(.L_x_90) ;  /* 0x0000000000300947 */ /* 0x000fea0003800000 */
[----:B------:R-:W-:Y:S01]  /*18b0*/  ISETP.NE.AND P0, PT, R21, R20, PT ;  /* 0x000000141500720c */ /* 0x000fe20003f05270 */
[----:B------:R-:W-:Y:S02]  /*18c0*/  IMAD.MOV.U32 R14, RZ, RZ, 0x0 ;  /* 0x00000000ff0e7424 */ /* 0x000fe400078e00ff */
[----:B------:R-:W-:-:S10]  /*18d0*/  IMAD.MOV.U32 R15, RZ, RZ, -0x80000 ;  /* 0xfff80000ff0f7424 */ /* 0x000fd400078e00ff */
[----:B------:R-:W-:Y:S05]  /*18e0*/  @!P0 BRA `(.L_x_88) ;  /* 0x0000000000348947 */ /* 0x000fea0003800000 */
[----:B------:R-:W-:Y:S02]  /*18f0*/  ISETP.NE.AND P0, PT, R21, 0x7ff00000, PT ;  /* 0x7ff000001500780c */ /* 0x000fe40003f05270 */
[----:B------:R-:W-:Y:S02]  /*1900*/  LOP3.LUT R15, R9, 0x80000000, R7, 0x48, !PT ;  /* 0x80000000090f7812 */ /* 0x000fe400078e4807 */
[----:B------:R-:W-:-:S13]  /*1910*/  ISETP.EQ.OR P0, PT, R20, RZ, !P0 ;  /* 0x000000ff1400720c */ /* 0x000fda0004702670 */
[----:B------:R-:W-:Y:S02]  /*1920*/  @P0 LOP3.LUT R2, R15, 0x7ff00000, RZ, 0xfc, !PT ;  /* 0x7ff000000f020812 */ /* 0x000fe400078efcff */
[----:B------:R-:W-:Y:S01]  /*1930*/  @!P0 MOV R14, RZ ;  /* 0x000000ff000e8202 */ /* 0x000fe20000000f00 */
[----:B------:R-:W-:Y:S02]  /*1940*/  @P0 IMAD.MOV.U32 R14, RZ, RZ, RZ ;  /* 0x000000ffff0e0224 */ /* 0x000fe400078e00ff */
[----:B------:R-:W-:Y:S01]  /*1950*/  @P0 IMAD.MOV.U32 R15, RZ, RZ, R2 ;  /* 0x000000ffff0f0224 */ /* 0x000fe200078e0002 */
[----:B------:R-:W-:Y:S06]  /*1960*/  BRA `(.L_x_88) ;  /* 0x0000000000147947 */ /* 0x000fec0003800000 */
.L_x_90:
[----:B------:R-:W-:Y:S01]  /*1970*/  LOP3.LUT R15, R7, 0x80000, RZ, 0xfc, !PT ;  /* 0x00080000070f7812 */ /* 0x000fe200078efcff */
[----:B------:R-:W-:Y:S01]  /*1980*/  IMAD.MOV.U32 R14, RZ, RZ, R6 ;  /* 0x000000ffff0e7224 */ /* 0x000fe200078e0006 */
[----:B------:R-:W-:Y:S06]  /*1990*/  BRA `(.L_x_88) ;  /* 0x0000000000087947 */ /* 0x000fec0003800000 */
.L_x_89:
[----:B------:R-:W-:Y:S01]  /*19a0*/  LOP3.LUT R15, R9, 0x80000, RZ, 0xfc, !PT ;  /* 0x00080000090f7812 */ /* 0x000fe200078efcff */
[----:B------:R-:W-:-:S07]  /*19b0*/  IMAD.MOV.U32 R14, RZ, RZ, R8 ;  /* 0x000000ffff0e7224 */ /* 0x000fce00078e0008 */
.L_x_88:
[----:B------:R-:W-:Y:S01]  /*19c0*/  MOV R2, R0 ;  /* 0x0000000000027202 */ /* 0x000fe20000000f00 */
[----:B------:R-:W-:-:S04]  /*19d0*/  IMAD.MOV.U32 R3, RZ, RZ, 0x0 ;  /* 0x00000000ff037424 */ /* 0x000fc800078e00ff */
[----:B------:R-:W-:Y:S05]  /*19e0*/  RET.REL.NODEC R2 `(_Z11kernel_cpmlPfS_ffffifi) ;  /* 0xffffffe402847950 */ /* 0x000fea0003c3ffff */
        .weak           $__internal_6_$__cuda_sm3x_div_rn_noftz_f32_slowpath
        .type           $__internal_6_$__cuda_sm3x_div_rn_noftz_f32_slowpath,@function
        .size           $__internal_6_$__cuda_sm3x_div_rn_noftz_f32_slowpath,(.L_x_109 - $__internal_6_$__cuda_sm3x_div_rn_noftz_f32_slowpath)
$__internal_6_$__cuda_sm3x_div_rn_noftz_f32_slowpath:
[----:B------:R-:W-:Y:S01]  /*19f0*/  SHF.R.U32.HI R9, RZ, 0x17, R3 ;  /* 0x00000017ff097819 */ /* 0x000fe20000011603 */
[----:B------:R-:W-:Y:S01]  /*1a00*/  BSSY.RECONVERGENT B2, `(.L_x_91) ;  /* 0x0000062000027945 */ /* 0x000fe20003800200 */
[----:B------:R-:W-:Y:S02]  /*1a10*/  SHF.R.U32.HI R7, RZ, 0x17, R0 ;  /* 0x00000017ff077819 */ /* 0x000fe40000011600 */
[----:B------:R-:W-:Y:S02]  /*1a20*/  LOP3.LUT R14, R9, 0xff, RZ, 0xc0, !PT ;  /* 0x000000ff090e7812 */ /* 0x000fe400078ec0ff */
[----:B------:R-:W-:-:S03]  /*1a30*/  LOP3.LUT R12, R7, 0xff, RZ, 0xc0, !PT ;  /* 0x000000ff070c7812 */ /* 0x000fc600078ec0ff */
[----:B------:R-:W-:Y:S02]  /*1a40*/  VIADD R10, R14, 0xffffffff ;  /* 0xffffffff0e0a7836 */ /* 0x000fe40000000000 */
[----:B------:R-:W-:-:S03]  /*1a50*/  VIADD R9, R12, 0xffffffff ;  /* 0xffffffff0c097836 */ /* 0x000fc60000000000 */
        /* <DEDUP_REMOVED lines=25> */
[----:B------:R-:W-:Y:S01]  /*1bf0*/  @!P1 FFMA R3, R3, 1.84467440737095516160e+19, RZ ;  /* 0x5f80000003039823 */ /* 0x000fe200000000ff */
[----:B------:R-:W-:-:S07]  /*1c00*/  @!P1 VIADD R7, R7, 0x40 ;  /* 0x0000004007079836 */ /* 0x000fce0000000000 */
.L_x_92:
[----:B------:R-:W-:Y:S01]  /*1c10*/  LEA R10, R14, 0xc0800000, 0x17 ;  /* 0xc08000000e0a7811 */ /* 0x000fe200078eb8ff */
[----:B------:R-:W-:Y:S04]  /*1c20*/  BSSY.RECONVERGENT B3, `(.L_x_97) ;  /* 0x0000036000037945 */ /* 0x000fe80003800200 */
[----:B------:R-:W-:Y:S02]  /*1c30*/  IMAD.IADD R10, R3, 0x1, -R10 ;  /* 0x00000001030a7824 */ /* 0x000fe400078e0a0a */
[----:B------:R-:W-:Y:S02]  /*1c40*/  VIADD R3, R12, 0xffffff81 ;  /* 0xffffff810c037836 */ /* 0x000fe40000000000 */
[----:B------:R0:W1:Y:S01]  /*1c50*/  MUFU.RCP R9, R10 ;  /* 0x0000000a00097308 */ /* 0x0000620000001000 */
[----:B------:R-:W-:Y:S01]  /*1c60*/  FADD.FTZ R11, -R10, -RZ ;  /* 0x800000ff0a0b7221 */ /* 0x000fe20000010100 */
[C---:B------:R-:W-:Y:S01]  /*1c70*/  IMAD R0, R3.reuse, -0x800000, R0 ;  /* 0xff80000003007824 */ /* 0x040fe200078e0200 */
[----:B0-----:R-:W-:-:S04]  /*1c80*/  IADD3 R10, PT, PT, R3, 0x7f, -R14 ;  /* 0x0000007f030a7810 */ /* 0x001fc80007ffe80e */
[----:B------:R-:W-:Y:S01]  /*1c90*/  IADD3 R10, PT, PT, R10, R7, RZ ;  /* 0x000000070a0a7210 */ /* 0x000fe20007ffe0ff */
        /* <DEDUP_REMOVED lines=8> */
[----:B------:R-:W-:-:S05]  /*1d20*/  LOP3.LUT R3, R3, 0xff, RZ, 0xc0, !PT ;  /* 0x000000ff03037812 */ /* 0x000fca00078ec0ff */
[----:B------:R-:W-:-:S04]  /*1d30*/  IMAD.IADD R11, R3, 0x1, R10 ;  /* 0x00000001030b7824 */ /* 0x000fc800078e020a */
        /* <DEDUP_REMOVED lines=16> */
[----:B------:R-:W-:Y:S02]  /*1e40*/  VIADD R12, R11, 0x20 ;  /* 0x000000200b0c7836 */ /* 0x000fe40000000000 */
[----:B------:R-:W-:Y:S01]  /*1e50*/  LOP3.LUT R7, R7, 0x800000, RZ, 0xfc, !PT ;  /* 0x0080000007077812 */ /* 0x000fe200078efcff */
[----:B------:R-:W-:Y:S01]  /*1e60*/  IMAD.MOV R9, RZ, RZ, -R11 ;  /* 0x000000ffff097224 */ /* 0x000fe200078e0a0b */
[----:B------:R-:W-:-:S02]  /*1e70*/  FSETP.NEU.FTZ.AND P0, PT, R3, R10, PT ;  /* 0x0000000a0300720b */ /* 0x000fc40003f1d000 */
[----:B------:R-:W-:Y:S02]  /*1e80*/  SHF.L.U32 R12, R7, R12, RZ ;  /* 0x0000000c070c7219 */ /* 0x000fe400000006ff */
[----:B------:R-:W-:Y:S02]  /*1e90*/  SEL R10, R9, RZ, P2 ;  /* 0x000000ff090a7207 */ /* 0x000fe40001000000 */
[----:B------:R-:W-:Y:S02]  /*1ea0*/  ISETP.NE.AND P1, PT, R12, RZ, P1 ;  /* 0x000000ff0c00720c */ /* 0x000fe40000f25270 */
[----:B------:R-:W-:Y:S02]  /*1eb0*/  SHF.R.U32.HI R10, RZ, R10, R7 ;  /* 0x0000000aff0a7219 */ /* 0x000fe40000011607 */
[----:B------:R-:W-:Y:S02]  /*1ec0*/  PLOP3.LUT P0, PT, P0, P1, PT, 0xf8, 0x8f ;  /* 0x00000000008f781c */ /* 0x000fe40000703f70 */
[----:B------:R-:W-:-:S02]  /*1ed0*/  SHF.R.U32.HI R12, RZ, 0x1, R10 ;  /* 0x00000001ff0c7819 */ /* 0x000fc4000001160a */
[----:B------:R-:W-:-:S04]  /*1ee0*/  SEL R3, RZ, 0x1, !P0 ;  /* 0x00000001ff037807 */ /* 0x000fc80004000000 */
[----:B------:R-:W-:-:S04]  /*1ef0*/  LOP3.LUT R3, R3, 0x1, R12, 0xf8, !PT ;  /* 0x0000000103037812 */ /* 0x000fc800078ef80c */
[----:B------:R-:W-:-:S04]  /*1f00*/  LOP3.LUT R3, R3, R10, RZ, 0xc0, !PT ;  /* 0x0000000a03037212 */ /* 0x000fc800078ec0ff */
[----:B------:R-:W-:-:S04]  /*1f10*/  IADD3 R3, PT, PT, R12, R3, RZ ;  /* 0x000000030c037210 */ /* 0x000fc80007ffe0ff */
[----:B------:R-:W-:Y:S01]  /*1f20*/  LOP3.LUT R0, R3, R0, RZ, 0xfc, !PT ;  /* 0x0000000003007212 */ /* 0x000fe200078efcff */
[----:B------:R-:W-:Y:S06]  /*1f30*/  BRA `(.L_x_100) ;  /* 0x0000000000107947 */ /* 0x000fec0003800000 */
.L_x_99:
[----:B------:R-:W-:-:S04]  /*1f40*/  LOP3.LUT R0, R0, 0x80000000, RZ, 0xc0, !PT ;  /* 0x8000000000007812 */ /* 0x000fc800078ec0ff */
[----:B------:R-:W-:Y:S01]  /*1f50*/  LOP3.LUT R0, R0, 0x7f800000, RZ, 0xfc, !PT ;  /* 0x7f80000000007812 */ /* 0x000fe200078efcff */
[----:B------:R-:W-:Y:S06]  /*1f60*/  BRA `(.L_x_100) ;  /* 0x0000000000047947 */ /* 0x000fec0003800000 */
.L_x_98:
[----:B------:R-:W-:-:S07]  /*1f70*/  IMAD R0, R10, 0x800000, R0 ;  /* 0x008000000a007824 */ /* 0x000fce00078e0200 */
.L_x_100:
[----:B------:R-:W-:Y:S05]  /*1f80*/  BSYNC.RECONVERGENT B3 ;  /* 0x0000000000037941 */ /* 0x000fea0003800200 */
.L_x_97:
[----:B------:R-:W-:Y:S05]  /*1f90*/  BRA `(.L_x_101) ;  /* 0x0000000000207947 */ /* 0x000fea0003800000 */
.L_x_96:
[----:B------:R-:W-:-:S04]  /*1fa0*/  LOP3.LUT R0, R3, 0x80000000, R0, 0x48, !PT ;  /* 0x8000000003007812 */ /* 0x000fc800078e4800 */
[----:B------:R-:W-:Y:S01]  /*1fb0*/  LOP3.LUT R0, R0, 0x7f800000, RZ, 0xfc, !PT ;  /* 0x7f80000000007812 */ /* 0x000fe200078efcff */
[----:B------:R-:W-:Y:S06]  /*1fc0*/  BRA `(.L_x_101) ;  /* 0x0000000000147947 */ /* 0x000fec0003800000 */
.L_x_95:
[----:B------:R-:W-:Y:S01]  /*1fd0*/  LOP3.LUT R0, R3, 0x80000000, R0, 0x48, !PT ;  /* 0x8000000003007812 */ /* 0x000fe200078e4800 */
[----:B------:R-:W-:Y:S06]  /*1fe0*/  BRA `(.L_x_101) ;  /* 0x00000000000c7947 */ /* 0x000fec0003800000 */
.L_x_94:
[----:B------:R-:W0:Y:S01]  /*1ff0*/  MUFU.RSQ R0, -QNAN ;  /* 0xffc0000000007908 */ /* 0x000e220000001400 */
[----:B------:R-:W-:Y:S05]  /*2000*/  BRA `(.L_x_101) ;  /* 0x0000000000047947 */ /* 0x000fea0003800000 */
.L_x_93:
[----:B------:R-:W-:-:S07]  /*2010*/  FADD.FTZ R0, R0, R3 ;  /* 0x0000000300007221 */ /* 0x000fce0000010000 */
.L_x_101:
[----:B------:R-:W-:Y:S05]  /*2020*/  BSYNC.RECONVERGENT B2 ;  /* 0x0000000000027941 */ /* 0x000fea0003800200 */
.L_x_91:
[----:B------:R-:W-:Y:S02]  /*2030*/  IMAD.MOV.U32 R9, RZ, RZ, 0x0 ;  /* 0x00000000ff097424 */ /* 0x000fe400078e00ff */
[----:B0-----:R-:W-:Y:S02]  /*2040*/  IMAD.MOV.U32 R3, RZ, RZ, R0 ;  /* 0x000000ffff037224 */ /* 0x001fe400078e0000 */
[----:B------:R-:W-:Y:S05]  /*2050*/  RET.REL.NODEC R8 `(_Z11kernel_cpmlPfS_ffffifi) ;  /* 0xffffffdc08e87950 */ /* 0x000fea0003c3ffff */
.L_x_102:
        /* <DEDUP_REMOVED lines=10> */
.L_x_109:


//--------------------- .nv.shared.reserved.0     --------------------------
	.section	.nv.shared.reserved.0,"aw",@nobits
	.weak		__nv_reservedSMEM_offset_0_alias
	.size		__nv_reservedSMEM_offset_0_alias, 0, 64
	.other		__nv_reservedSMEM_offset_0_alias,@"STO_CUDA_RESERVED_SHARED STV_DEFAULT"
__nv_reservedSMEM_offset_0_alias:
	.zero		0
	.zero		64


//--------------------- .nv.constant0._Z17kernel_add_sourcePfS_iiii --------------------------
	.section	.nv.constant0._Z17kernel_add_sourcePfS_iiii,"a",@progbits
	.sectionflags	@""
	.align	4
.nv.constant0._Z17kernel_add_sourcePfS_iiii:
	.zero		928


//--------------------- .nv.constant0._Z11kernel_dVdtPfS_S_S_iifffS_S_ --------------------------
	.section	.nv.constant0._Z11kernel_dVdtPfS_S_S_iifffS_S_,"a",@progbits
	.sectionflags	@""
	.align	4
.nv.constant0._Z11kernel_dVdtPfS_S_S_iifffS_S_:
	.zero		968


//--------------------- .nv.constant0._Z11kernel_dPdtPfS_S_S_S_S_iifffS_S_ --------------------------
	.section	.nv.constant0._Z11kernel_dPdtPfS_S_S_S_S_iifffS_S_,"a",@progbits
	.sectionflags	@""
	.align	4
.nv.constant0._Z11kernel_dPdtPfS_S_S_S_S_iifffS_S_:
	.zero		984


//--------------------- .nv.constant0._Z10kernel_psiPfS_S_S_S_S_S_ffiii --------------------------
	.section	.nv.constant0._Z10kernel_psiPfS_S_S_S_S_S_ffiii,"a",@progbits
	.sectionflags	@""
	.align	4
.nv.constant0._Z10kernel_psiPfS_S_S_S_S_S_ffiii:
	.zero		972


//--------------------- .nv.constant0._Z11kernel_psivPfS_S_S_S_S_S_S_ffiii --------------------------
	.section	.nv.constant0._Z11kernel_psivPfS_S_S_S_S_S_S_ffiii,"a",@progbits
	.sectionflags	@""
	.align	4
.nv.constant0._Z11kernel_psivPfS_S_S_S_S_S_S_ffiii:
	.zero		980


//--------------------- .nv.constant0._Z11kernel_cpmlPfS_ffffifi --------------------------
	.section	.nv.constant0._Z11kernel_cpmlPfS_ffffifi,"a",@progbits
	.sectionflags	@""
	.align	4
.nv.constant0._Z11kernel_cpmlPfS_ffffifi:
	.zero		940


//--------------------- SYMBOLS --------------------------

	.type		.nv.reservedSmem.offset0,@object
	.size		.nv.reservedSmem.offset0,0x4
